# CuTe-DSL kernel — source=fa4 family=fa4_fwd_sm90
# config = {"dtype": "Float16", "causal": false, "head_dim": 192, "mma_pv_is_rs": false}


// ===== COMPILED SASS (sm_90) =====

	.headerflags	@"EF_CUDA_TEXMODE_UNIFIED EF_CUDA_64BIT_ADDRESS EF_CUDA_ACCELERATORS EF_CUDA_SM90 EF_CUDA_VIRTUAL_SM(EF_CUDA_SM90)"
	.elftype	@"ET_EXEC"


//--------------------- .nv.info                  --------------------------
	.section	.nv.info,"",@"SHT_CUDA_INFO"
	.align	4


	//----- nvinfo : EIATTR_REGCOUNT
	.align		4
        /*0000*/ 	.byte	0x04, 0x2f
        /*0002*/ 	.short	(.L_1 - .L_0)
	.align		4
.L_0:
        /*0004*/ 	.word	index@(kernel_cutlass_kernel_flash_attncuteflash_fwd_sm90FlashAttentionForwardSm90_object_at__tensor0000o11921211101213_tensor0000o19211101213_tensor0000o19211101213_tensor0000o11921211101213_te_0)
        /*0008*/ 	.word	0x000000a8


	//----- nvinfo : EIATTR_FRAME_SIZE
	.align		4
.L_1:
        /*000c*/ 	.byte	0x04, 0x11
        /*000e*/ 	.short	(.L_3 - .L_2)
	.align		4
.L_2:
        /*0010*/ 	.word	index@(kernel_cutlass_kernel_flash_attncuteflash_fwd_sm90FlashAttentionForwardSm90_object_at__tensor0000o11921211101213_tensor0000o19211101213_tensor0000o19211101213_tensor0000o11921211101213_te_0)
        /*0014*/ 	.word	0x00000000


	//----- nvinfo : EIATTR_MIN_STACK_SIZE
	.align		4
.L_3:
        /*0018*/ 	.byte	0x04, 0x12
        /*001a*/ 	.short	(.L_5 - .L_4)
	.align		4
.L_4:
        /*001c*/ 	.word	index@(kernel_cutlass_kernel_flash_attncuteflash_fwd_sm90FlashAttentionForwardSm90_object_at__tensor0000o11921211101213_tensor0000o19211101213_tensor0000o19211101213_tensor0000o11921211101213_te_0)
        /*0020*/ 	.word	0x00000000
.L_5:


//--------------------- .nv.info.kernel_cutlass_kernel_flash_attncuteflash_fwd_sm90FlashAttentionForwardSm90_object_at__tensor0000o11921211101213_tensor0000o19211101213_tensor0000o19211101213_tensor0000o11921211101213_te_0 --------------------------
	.section	.nv.info.kernel_cutlass_kernel_flash_attncuteflash_fwd_sm90FlashAttentionForwardSm90_object_at__tensor0000o11921211101213_tensor0000o19211101213_tensor0000o19211101213_tensor0000o11921211101213_te_0,"",@"SHT_CUDA_INFO"
	.sectionflags	@""
	.align	4


	//----- nvinfo : EIATTR_CUDA_API_VERSION
	.align		4
        /*0000*/ 	.byte	0x04, 0x37
        /*0002*/ 	.short	(.L_7 - .L_6)
.L_6:
        /*0004*/ 	.word	0x00000081


	//----- nvinfo : EIATTR_KPARAM_INFO
	.align		4
.L_7:
        /*0008*/ 	.byte	0x04, 0x17
        /*000a*/ 	.short	(.L_9 - .L_8)
.L_8:
        /*000c*/ 	.word	0x00000000
        /*0010*/ 	.short	0x000f
        /*0012*/ 	.short	0x0284
        /*0014*/ 	.byte	0x00, 0xf0, 0x31, 0x00


	//----- nvinfo : EIATTR_KPARAM_INFO
	.align		4
.L_9:
        /*0018*/ 	.byte	0x04, 0x17
        /*001a*/ 	.short	(.L_11 - .L_10)
.L_10:
        /*001c*/ 	.word	0x00000000
        /*0020*/ 	.short	0x000e
        /*0022*/ 	.short	0x0280
        /*0024*/ 	.byte	0x00, 0xf0, 0x11, 0x00


	//----- nvinfo : EIATTR_KPARAM_INFO
	.align		4
.L_11:
        /*0028*/ 	.byte	0x04, 0x17
        /*002a*/ 	.short	(.L_13 - .L_12)
.L_12:
        /*002c*/ 	.word	0x00000000
        /*0030*/ 	.short	0x000d
        /*0032*/ 	.short	0x027c
        /*0034*/ 	.byte	0x00, 0xf0, 0x11, 0x00


	//----- nvinfo : EIATTR_KPARAM_INFO
	.align		4
.L_13:
        /*0038*/ 	.byte	0x04, 0x17
        /*003a*/ 	.short	(.L_15 - .L_14)
.L_14:
        /*003c*/ 	.word	0x00000000
        /*0040*/ 	.short	0x000c
        /*0042*/ 	.short	0x0278
        /*0044*/ 	.byte	0x00, 0xf0, 0x11, 0x00


	//----- nvinfo : EIATTR_KPARAM_INFO
	.align		4
.L_15:
        /*0048*/ 	.byte	0x04, 0x17
        /*004a*/ 	.short	(.L_17 - .L_16)
.L_16:
        /*004c*/ 	.word	0x00000000
        /*0050*/ 	.short	0x000b
        /*0052*/ 	.short	0x0275
        /*0054*/ 	.byte	0x00, 0xf0, 0x05, 0x00


	//----- nvinfo : EIATTR_KPARAM_INFO
	.align		4
.L_17:
        /*0058*/ 	.byte	0x04, 0x17
        /*005a*/ 	.short	(.L_19 - .L_18)
.L_18:
        /*005c*/ 	.word	0x00000000
        /*0060*/ 	.short	0x000a
        /*0062*/ 	.short	0x0274
        /*0064*/ 	.byte	0x00, 0xf0, 0x05, 0x00


	//----- nvinfo : EIATTR_KPARAM_INFO
	.align		4
.L_19:
        /*0068*/ 	.byte	0x04, 0x17
        /*006a*/ 	.short	(.L_21 - .L_20)
.L_20:
        /*006c*/ 	.word	0x00000000
        /*0070*/ 	.short	0x0009
        /*0072*/ 	.short	0x0270
        /*0074*/ 	.byte	0x00, 0xf0, 0x11, 0x00


	//----- nvinfo : EIATTR_KPARAM_INFO
	.align		4
.L_21:
        /*0078*/ 	.byte	0x04, 0x17
        /*007a*/ 	.short	(.L_23 - .L_22)
.L_22:
        /*007c*/ 	.word	0x00000000
        /*0080*/ 	.short	0x0008
        /*0082*/ 	.short	0x01f0
        /*0084*/ 	.byte	0x00, 0xf0, 0x01, 0x02


	//----- nvinfo : EIATTR_KPARAM_INFO
	.align		4
.L_23:
        /*0088*/ 	.byte	0x04, 0x17
        /*008a*/ 	.short	(.L_25 - .L_24)
.L_24:
        /*008c*/ 	.word	0x00000000
        /*0090*/ 	.short	0x0007
        /*0092*/ 	.short	0x0170
        /*0094*/ 	.byte	0x00, 0xf0, 0x01, 0x02


	//----- nvinfo : EIATTR_KPARAM_INFO
	.align		4
.L_25:
        /*0098*/ 	.byte	0x04, 0x17
        /*009a*/ 	.short	(.L_27 - .L_26)
.L_26:
        /*009c*/ 	.word	0x00000000
        /*00a0*/ 	.short	0x0006
        /*00a2*/ 	.short	0x00f0
        /*00a4*/ 	.byte	0x00, 0xf0, 0x01, 0x02


	//----- nvinfo : EIATTR_KPARAM_INFO
	.align		4
.L_27:
        /*00a8*/ 	.byte	0x04, 0x17
        /*00aa*/ 	.short	(.L_29 - .L_28)
.L_28:
        /*00ac*/ 	.word	0x00000000
        /*00b0*/ 	.short	0x0005
        /*00b2*/ 	.short	0x0070
        /*00b4*/ 	.byte	0x00, 0xf0, 0x01, 0x02


	//----- nvinfo : EIATTR_KPARAM_INFO
	.align		4
.L_29:
        /*00b8*/ 	.byte	0x04, 0x17
        /*00ba*/ 	.short	(.L_31 - .L_30)
.L_30:
        /*00bc*/ 	.word	0x00000000
        /*00c0*/ 	.short	0x0004
        /*00c2*/ 	.short	0x0030
        /*00c4*/ 	.byte	0x00, 0xf0, 0xc1, 0x00


	//----- nvinfo : EIATTR_KPARAM_INFO
	.align		4
.L_31:
        /*00c8*/ 	.byte	0x04, 0x17
        /*00ca*/ 	.short	(.L_33 - .L_32)
.L_32:
        /*00cc*/ 	.word	0x00000000
        /*00d0*/ 	.short	0x0003
        /*00d2*/ 	.short	0x0024
        /*00d4*/ 	.byte	0x00, 0xf0, 0x31, 0x00


	//----- nvinfo : EIATTR_KPARAM_INFO
	.align		4
.L_33:
        /*00d8*/ 	.byte	0x04, 0x17
        /*00da*/ 	.short	(.L_35 - .L_34)
.L_34:
        /*00dc*/ 	.word	0x00000000
        /*00e0*/ 	.short	0x0002
        /*00e2*/ 	.short	0x0018
        /*00e4*/ 	.byte	0x00, 0xf0, 0x31, 0x00


	//----- nvinfo : EIATTR_KPARAM_INFO
	.align		4
.L_35:
        /*00e8*/ 	.byte	0x04, 0x17
        /*00ea*/ 	.short	(.L_37 - .L_36)
.L_36:
        /*00ec*/ 	.word	0x00000000
        /*00f0*/ 	.short	0x0001
        /*00f2*/ 	.short	0x000c
        /*00f4*/ 	.byte	0x00, 0xf0, 0x31, 0x00


	//----- nvinfo : EIATTR_KPARAM_INFO
	.align		4
.L_37:
        /*00f8*/ 	.byte	0x04, 0x17
        /*00fa*/ 	.short	(.L_39 - .L_38)
.L_38:
        /*00fc*/ 	.word	0x00000000
        /*0100*/ 	.short	0x0000
        /*0102*/ 	.short	0x0000
        /*0104*/ 	.byte	0x00, 0xf0, 0x31, 0x00


	//----- nvinfo : EIATTR_SPARSE_MMA_MASK
	.align		4
.L_39:
        /*0108*/ 	.byte	0x03, 0x50
        /*010a*/ 	.short	0x0000


	//----- nvinfo : EIATTR_MAXREG_COUNT
	.align		4
        /*010c*/ 	.byte	0x03, 0x1b
        /*010e*/ 	.short	0x00a8


	//----- nvinfo : EIATTR_COOP_GROUP_MASK_REGIDS
	.align		4
        /*0110*/ 	.byte	0x04, 0x29
        /*0112*/ 	.short	(.L_41 - .L_40)


	//   ....[0]....
.L_40:
        /*0114*/ 	.word	0xffffffff


	//   ....[1]....
        /*0118*/ 	.word	0xffffffff


	//   ....[2]....
        /*011c*/ 	.word	0xffffffff


	//   ....[3]....
        /*0120*/ 	.word	0xffffffff


	//   ....[4]....
        /*0124*/ 	.word	0xffffffff


	//   ....[5]....
        /*0128*/ 	.word	0xffffffff


	//   ....[6]....
        /*012c*/ 	.word	0xffffffff


	//   ....[7]....
        /*0130*/ 	.word	0xffffffff


	//   ....[8]....
        /*0134*/ 	.word	0xffffffff


	//   ....[9]....
        /*0138*/ 	.word	0xffffffff


	//   ....[10]....
        /*013c*/ 	.word	0xffffffff


	//   ....[11]....
        /*0140*/ 	.word	0xffffffff


	//   ....[12]....
        /*0144*/ 	.word	0xffffffff


	//   ....[13]....
        /*0148*/ 	.word	0xffffffff


	//   ....[14]....
        /*014c*/ 	.word	0xffffffff


	//   ....[15]....
        /*0150*/ 	.word	0xffffffff


	//   ....[16]....
        /*0154*/ 	.word	0xffffffff


	//   ....[17]....
        /*0158*/ 	.word	0xffffffff


	//   ....[18]....
        /*015c*/ 	.word	0xffffffff


	//----- nvinfo : EIATTR_COOP_GROUP_INSTR_OFFSETS
	.align		4
.L_41:
        /*0160*/ 	.byte	0x04, 0x28
        /*0162*/ 	.short	(.L_43 - .L_42)


	//   ....[0]....
.L_42:
        /*0164*/ 	.word	0x000011a0


	//   ....[1]....
        /*0168*/ 	.word	0x000020f0


	//   ....[2]....
        /*016c*/ 	.word	0x000021f0


	//   ....[3]....
        /*0170*/ 	.word	0x000025a0


	//   ....[4]....
        /*0174*/ 	.word	0x00002660


	//   ....[5]....
        /*0178*/ 	.word	0x00003a70


	//   ....[6]....
        /*017c*/ 	.word	0x00004e50


	//   ....[7]....
        /*0180*/ 	.word	0x00004e70


	//   ....[8]....
        /*0184*/ 	.word	0x00004e90


	//   ....[9]....
        /*0188*/ 	.word	0x00004eb0


	//   ....[10]....
        /*018c*/ 	.word	0x00006020


	//   ....[11]....
        /*0190*/ 	.word	0x00006790


	//   ....[12]....
        /*0194*/ 	.word	0x000067e0


	//   ....[13]....
        /*0198*/ 	.word	0x00006940


	//   ....[14]....
        /*019c*/ 	.word	0x00006980


	//   ....[15]....
        /*01a0*/ 	.word	0x000072b0


	//   ....[16]....
        /*01a4*/ 	.word	0x000072f0


	//   ....[17]....
        /*01a8*/ 	.word	0x00007330


	//   ....[18]....
        /*01ac*/ 	.word	0x00007370


	//----- nvinfo : EIATTR_REG_RECONFIG
	.align		4
.L_43:
        /*01b0*/ 	.byte	0x01, 0x54
	.zero		2


	//----- nvinfo : EIATTR_MBARRIER_INSTR_OFFSETS
	.align		4
        /*01b4*/ 	.byte	0x04, 0x39
        /*01b6*/ 	.short	(.L_45 - .L_44)


	//   ....[0]....
.L_44:
        /*01b8*/ 	.word	0x00000270
        /*01bc*/ 	.word	0x000000ff
        /*01c0*/ 	.word	0x00000000
        /*01c4*/ 	.short	0x0100
        /*01c6*/ 	.byte	0x08
	.zero		1


	//   ....[1]....
        /*01c8*/ 	.word	0x00000280
        /*01cc*/ 	.word	0x000000ff
        /*01d0*/ 	.word	0x00000008
        /*01d4*/ 	.short	0x0100
        /*01d6*/ 	.byte	0x08
	.zero		1


	//   ....[2]....
        /*01d8*/ 	.word	0x00000290
        /*01dc*/ 	.word	0x000000ff
        /*01e0*/ 	.word	0x00000010
        /*01e4*/ 	.short	0x0100
        /*01e6*/ 	.byte	0x09
	.zero		1


	//   ....[3]....
        /*01e8*/ 	.word	0x000002a0
        /*01ec*/ 	.word	0x000000ff
        /*01f0*/ 	.word	0x00000018
        /*01f4*/ 	.short	0x0100
        /*01f6*/ 	.byte	0x09
	.zero		1


	//   ....[4]....
        /*01f8*/ 	.word	0x000002b0
        /*01fc*/ 	.word	0x000000ff
        /*0200*/ 	.word	0x00000020
        /*0204*/ 	.short	0x0100
        /*0206*/ 	.byte	0x09
	.zero		1


	//   ....[5]....
        /*0208*/ 	.word	0x000002c0
        /*020c*/ 	.word	0x000000ff
        /*0210*/ 	.word	0x00000028
        /*0214*/ 	.short	0x0100
        /*0216*/ 	.byte	0x09
	.zero		1


	//   ....[6]....
        /*0218*/ 	.word	0x000004e0
        /*021c*/ 	.word	0x000000ff
        /*0220*/ 	.word	0x00000018
        /*0224*/ 	.short	0x010a
        /*0226*/ 	.byte	0x29
	.zero		1


	//   ....[7]....
        /*0228*/ 	.word	0x000006e0
        /*022c*/ 	.word	0x000000ff
        /*0230*/ 	.word	0x00000008
        /*0234*/ 	.short	0x010a
        /*0236*/ 	.byte	0x29
	.zero		1


	//   ....[8]....
        /*0238*/ 	.word	0x00000990
        /*023c*/ 	.word	0x000000ff
        /*0240*/ 	.word	0x00000018
        /*0244*/ 	.short	0x010a
        /*0246*/ 	.byte	0x29
	.zero		1


	//   ....[9]....
        /*0248*/ 	.word	0x00000b80
        /*024c*/ 	.word	0x000000ff
        /*0250*/ 	.word	0x00000028
        /*0254*/ 	.short	0x010a
        /*0256*/ 	.byte	0x29
	.zero		1


	//   ....[10]....
        /*0258*/ 	.word	0x00000dd0
        /*025c*/ 	.word	0x000000ff
        /*0260*/ 	.word	0x00000028
        /*0264*/ 	.short	0x010a
        /*0266*/ 	.byte	0x29
	.zero		1


	//   ....[11]....
        /*0268*/ 	.word	0x00000fe0
        /*026c*/ 	.word	0x000000ff
        /*0270*/ 	.word	0x00000028
        /*0274*/ 	.short	0x010a
        /*0276*/ 	.byte	0x29
	.zero		1


	//   ....[12]....
        /*0278*/ 	.word	0x00001190
        /*027c*/ 	.word	0x000000ff
        /*0280*/ 	.word	0x00000000
        /*0284*/ 	.short	0x010a
        /*0286*/ 	.byte	0x04
	.zero		1


	//   ....[13]....
        /*0288*/ 	.word	0x000011f0
        /*028c*/ 	.word	0x000000ff
        /*0290*/ 	.word	0x00000010
        /*0294*/ 	.short	0x010a
        /*0296*/ 	.byte	0x04
	.zero		1


	//   ....[14]....
        /*0298*/ 	.word	0x000012f0
        /*029c*/ 	.word	0x000000ff
        /*02a0*/ 	.word	0x00000010
        /*02a4*/ 	.short	0x010a
        /*02a6*/ 	.byte	0x04
	.zero		1


	//   ....[15]....
        /*02a8*/ 	.word	0x000030e0
        /*02ac*/ 	.word	0x000000ff
        /*02b0*/ 	.word	0x00000018
        /*02b4*/ 	.short	0x0101
        /*02b6*/ 	.byte	0x04
	.zero		1


	//   ....[16]....
        /*02b8*/ 	.word	0x00003b90
        /*02bc*/ 	.word	0x000000ff
        /*02c0*/ 	.word	0x00000010
        /*02c4*/ 	.short	0x010a
        /*02c6*/ 	.byte	0x04
	.zero		1


	//   ....[17]....
        /*02c8*/ 	.word	0x00003c20
        /*02cc*/ 	.word	0x000000ff
        /*02d0*/ 	.word	0x00000010
        /*02d4*/ 	.short	0x010a
        /*02d6*/ 	.byte	0x04
	.zero		1


	//   ....[18]....
        /*02d8*/ 	.word	0x00004620
        /*02dc*/ 	.word	0x000000ff
        /*02e0*/ 	.word	0x00000020
        /*02e4*/ 	.short	0x010a
        /*02e6*/ 	.byte	0x04
	.zero		1


	//   ....[19]....
        /*02e8*/ 	.word	0x00004640
        /*02ec*/ 	.word	0x000000ff
        /*02f0*/ 	.word	0x00000020
        /*02f4*/ 	.short	0x010a
        /*02f6*/ 	.byte	0x04
	.zero		1


	//   ....[20]....
        /*02f8*/ 	.word	0x000053a0
        /*02fc*/ 	.word	0x000000ff
        /*0300*/ 	.word	0x00000018
        /*0304*/ 	.short	0x0101
        /*0306*/ 	.byte	0x04
	.zero		1


	//   ....[21]....
        /*0308*/ 	.word	0x00005420
        /*030c*/ 	.word	0x000000ff
        /*0310*/ 	.word	0x00000028
        /*0314*/ 	.short	0x0101
        /*0316*/ 	.byte	0x04
	.zero		1


	//   ....[22]....
        /*0318*/ 	.word	0x00006080
        /*031c*/ 	.word	0x000000ff
        /*0320*/ 	.word	0x00000008
        /*0324*/ 	.short	0x0101
        /*0326*/ 	.byte	0x04
	.zero		1


	//   ....[23]....
        /*0328*/ 	.word	0x00006100
        /*032c*/ 	.word	0x000000ff
        /*0330*/ 	.word	0x00000020
        /*0334*/ 	.short	0x010a
        /*0336*/ 	.byte	0x04
	.zero		1


	//   ....[24]....
        /*0338*/ 	.word	0x00006720
        /*033c*/ 	.word	0x000000ff
        /*0340*/ 	.word	0x00000020
        /*0344*/ 	.short	0x010a
        /*0346*/ 	.byte	0x04
	.zero		1


	//   ....[25]....
        /*0348*/ 	.word	0x00007000
        /*034c*/ 	.word	0x000000ff
        /*0350*/ 	.word	0x00000028
        /*0354*/ 	.short	0x0101
        /*0356*/ 	.byte	0x04
	.zero		1


	//   ....[26]....
        /*0358*/ 	.word	0x00007c70
        /*035c*/ 	.word	0x00000005
        /*0360*/ 	.word	0x00000018
        /*0364*/ 	.short	0x010a
        /*0366*/ 	.byte	0x3f
	.zero		1


	//   ....[27]....
        /*0368*/ 	.word	0x00007cf0
        /*036c*/ 	.word	0x00000005
        /*0370*/ 	.word	0x00000008
        /*0374*/ 	.short	0x010a
        /*0376*/ 	.byte	0x3f
	.zero		1


	//   ....[28]....
        /*0378*/ 	.word	0x00007d70
        /*037c*/ 	.word	0x00000007
        /*0380*/ 	.word	0x00000018
        /*0384*/ 	.short	0x010a
        /*0386*/ 	.byte	0x3f
	.zero		1


	//   ....[29]....
        /*0388*/ 	.word	0x00007de0
        /*038c*/ 	.word	0x00000005
        /*0390*/ 	.word	0x00000028
        /*0394*/ 	.short	0x010a
        /*0396*/ 	.byte	0x3f
	.zero		1


	//   ....[30]....
        /*0398*/ 	.word	0x00007e50
        /*039c*/ 	.word	0x00000005
        /*03a0*/ 	.word	0x00000028
        /*03a4*/ 	.short	0x010a
        /*03a6*/ 	.byte	0x3f
	.zero		1


	//   ....[31]....
        /*03a8*/ 	.word	0x00007ec0
        /*03ac*/ 	.word	0x00000005
        /*03b0*/ 	.word	0x00000028
        /*03b4*/ 	.short	0x010a
        /*03b6*/ 	.byte	0x3f
	.zero		1


	//   ....[32]....
        /*03b8*/ 	.word	0x00007f20
        /*03bc*/ 	.word	0x00000004
        /*03c0*/ 	.word	0x00000000
        /*03c4*/ 	.short	0x010a
        /*03c6*/ 	.byte	0x3f
	.zero		1


	//   ....[33]....
        /*03c8*/ 	.word	0x00007f80
        /*03cc*/ 	.word	0x00000004
        /*03d0*/ 	.word	0x00000010
        /*03d4*/ 	.short	0x010a
        /*03d6*/ 	.byte	0x3f
	.zero		1


	//   ....[34]....
        /*03d8*/ 	.word	0x00007ff0
        /*03dc*/ 	.word	0x00000011
        /*03e0*/ 	.word	0x00000010
        /*03e4*/ 	.short	0x010a
        /*03e6*/ 	.byte	0x3f
	.zero		1


	//   ....[35]....
        /*03e8*/ 	.word	0x00008060
        /*03ec*/ 	.word	0x00000009
        /*03f0*/ 	.word	0x00000020
        /*03f4*/ 	.short	0x010a
        /*03f6*/ 	.byte	0x3f
	.zero		1


	//   ....[36]....
        /*03f8*/ 	.word	0x000080d0
        /*03fc*/ 	.word	0x00000009
        /*0400*/ 	.word	0x00000020
        /*0404*/ 	.short	0x010a
        /*0406*/ 	.byte	0x3f
	.zero		1


	//----- nvinfo : EIATTR_NUM_MBARRIERS
	.align		4
.L_45:
        /*0408*/ 	.byte	0x03, 0x38
        /*040a*/ 	.short	0x0006


	//----- nvinfo : EIATTR_EXIT_INSTR_OFFSETS
	.align		4
        /*040c*/ 	.byte	0x04, 0x1c
        /*040e*/ 	.short	(.L_47 - .L_46)


	//   ....[0]....
.L_46:
        /*0410*/ 	.word	0x00000350


	//   ....[1]....
        /*0414*/ 	.word	0x00001010


	//   ....[2]....
        /*0418*/ 	.word	0x00001040


	//   ....[3]....
        /*041c*/ 	.word	0x00007af0


	//   ....[4]....
        /*0420*/ 	.word	0x00007c30


	//----- nvinfo : EIATTR_REQNTID
	.align		4
.L_47:
        /*0424*/ 	.byte	0x04, 0x10
        /*0426*/ 	.short	(.L_49 - .L_48)
.L_48:
        /*0428*/ 	.word	0x00000180
        /*042c*/ 	.word	0x00000001
        /*0430*/ 	.word	0x00000001


	//----- nvinfo : EIATTR_CBANK_PARAM_SIZE
	.align		4
.L_49:
        /*0434*/ 	.byte	0x03, 0x19
        /*0436*/ 	.short	0x0290


	//----- nvinfo : EIATTR_PARAM_CBANK
	.align		4
        /*0438*/ 	.byte	0x04, 0x0a
        /*043a*/ 	.short	(.L_51 - .L_50)
	.align		4
.L_50:
        /*043c*/ 	.word	index@(.nv.constant0.kernel_cutlass_kernel_flash_attncuteflash_fwd_sm90FlashAttentionForwardSm90_object_at__tensor0000o11921211101213_tensor0000o19211101213_tensor0000o19211101213_tensor0000o11921211101213_te_0)
        /*0440*/ 	.short	0x0210
        /*0442*/ 	.short	0x0290


	//----- nvinfo : EIATTR_SW_WAR
	.align		4
.L_51:
        /*0444*/ 	.byte	0x04, 0x36
        /*0446*/ 	.short	(.L_53 - .L_52)
.L_52:
        /*0448*/ 	.word	0x00000008
.L_53:


//--------------------- .nv.callgraph             --------------------------
	.section	.nv.callgraph,"",@"SHT_CUDA_CALLGRAPH"
	.align	4
	.sectionentsize	8
	.align		4
        /*0000*/ 	.word	0x00000000
	.align		4
        /*0004*/ 	.word	0xffffffff
	.align		4
        /*0008*/ 	.word	0x00000000
	.align		4
        /*000c*/ 	.word	0xfffffffe
	.align		4
        /*0010*/ 	.word	0x00000000
	.align		4
        /*0014*/ 	.word	0xfffffffd
	.align		4
        /*0018*/ 	.word	0x00000000
	.align		4
        /*001c*/ 	.word	0xfffffffc


//--------------------- .text.kernel_cutlass_kernel_flash_attncuteflash_fwd_sm90FlashAttentionForwardSm90_object_at__tensor0000o11921211101213_tensor0000o19211101213_tensor0000o19211101213_tensor0000o11921211101213_te_0 --------------------------
	.section	.text.kernel_cutlass_kernel_flash_attncuteflash_fwd_sm90FlashAttentionForwardSm90_object_at__tensor0000o11921211101213_tensor0000o19211101213_tensor0000o19211101213_tensor0000o11921211101213_te_0,"ax",@progbits
	.sectionflags	@"SHF_BARRIERS=2"
	.align	128
        .global         kernel_cutlass_kernel_flash_attncuteflash_fwd_sm90FlashAttentionForwardSm90_object_at__tensor0000o11921211101213_tensor0000o19211101213_tensor0000o19211101213_tensor0000o11921211101213_te_0
        .type           kernel_cutlass_kernel_flash_attncuteflash_fwd_sm90FlashAttentionForwardSm90_object_at__tensor0000o11921211101213_tensor0000o19211101213_tensor0000o19211101213_tensor0000o11921211101213_te_0,@function
        .size           kernel_cutlass_kernel_flash_attncuteflash_fwd_sm90FlashAttentionForwardSm90_object_at__tensor0000o11921211101213_tensor0000o19211101213_tensor0000o19211101213_tensor0000o11921211101213_te_0,(.L_x_36 - kernel_cutlass_kernel_flash_attncuteflash_fwd_sm90FlashAttentionForwardSm90_object_at__tensor0000o11921211101213_tensor0000o19211101213_tensor0000o19211101213_tensor0000o11921211101213_te_0)
        .other          kernel_cutlass_kernel_flash_attncuteflash_fwd_sm90FlashAttentionForwardSm90_object_at__tensor0000o11921211101213_tensor0000o19211101213_tensor0000o19211101213_tensor0000o11921211101213_te_0,@"STO_CUDA_ENTRY STV_DEFAULT"
kernel_cutlass_kernel_flash_attncuteflash_fwd_sm90FlashAttentionForwardSm90_object_at__tensor0000o11921211101213_tensor0000o19211101213_tensor0000o19211101213_tensor0000o11921211101213_te_0:
.text.kernel_cutlass_kernel_flash_attncuteflash_fwd_sm90FlashAttentionForwardSm90_object_at__tensor0000o11921211101213_tensor0000o19211101213_tensor0000o19211101213_tensor0000o11921211101213_te_0:
[----:B------:R-:W1:Y:S01]  /*0000*/  LDC R1, c[0x0][0x28] ;  /* 0x00000a00ff017b82 */ /* 0x000e620000000800 */
[----:B------:R-:W2:Y:S02]  /*0010*/  S2R R88, SR_TID.X ;  /* 0x0000000000587919 */ /* 0x000ea40000002100 */
[----:B--2---:R-:W-:-:S04]  /*0020*/  SHF.R.U32.HI R0, RZ, 0x5, R88 ;  /* 0x00000005ff007819 */ /* 0x004fc80000011658 */
[----:B------:R-:W-:-:S13]  /*0030*/  ISETP.NE.AND P0, PT, R0, RZ, PT ;  /* 0x000000ff0000720c */ /* 0x000fda0003f05270 */
[----:B-1----:R-:W-:Y:S05]  /*0040*/  @P0 BRA `(.L_x_0) ;  /* 0x0000000000a40947 */ /* 0x002fea0003800000 */
[----:B------:R-:W1:Y:S01]  /*0050*/  S2UR UR8, SR_CgaCtaId ;  /* 0x00000000000879c3 */ /* 0x000e620000008800 */
[----:B------:R-:W-:Y:S01]  /*0060*/  ULDC.64 UR12, c[0x0][0x198] ;  /* 0x00006600000c7ab9 */ /* 0x000fe20000000a00 */
[----:B------:R-:W-:Y:S01]  /*0070*/  UMOV UR4, 0x400 ;  /* 0x0000040000047882 */ /* 0x000fe20000000000 */
[----:B------:R-:W-:Y:S02]  /*0080*/  UIADD3 UR18, UP0, UR12, 0x70, URZ ;  /* 0x000000700c127890 */ /* 0x000fe4000ff1e03f */
[----:B------:R-:W-:Y:S02]  /*0090*/  UIADD3 UR20, UP1, UR12, 0xf0, URZ ;  /* 0x000000f00c147890 */ /* 0x000fe4000ff3e03f */
[----:B------:R-:W-:Y:S01]  /*00a0*/  UIADD3 UR22, UP2, UR12, 0x170, URZ ;  /* 0x000001700c167890 */ /* 0x000fe2000ff5e03f */
[----:B------:R-:W2:Y:S01]  /*00b0*/  S2UR UR6, SR_CgaCtaId ;  /* 0x00000000000679c3 */ /* 0x000ea20000008800 */
[----:B------:R-:W-:Y:S01]  /*00c0*/  UMOV UR7, 0x1 ;  /* 0x0000000100077882 */ /* 0x000fe20000000000 */
[----:B------:R-:W-:-:S02]  /*00d0*/  UIADD3 UR12, UP3, UR12, 0x1f0, URZ ;  /* 0x000001f00c0c7890 */ /* 0x000fc4000ff7e03f */
[----:B------:R-:W-:-:S04]  /*00e0*/  UIADD3 UR14, -UR7, 0x100000, URZ ;  /* 0x00100000070e7890 */ /* 0x000fc8000fffe13f */
[----:B------:R-:W-:Y:S02]  /*00f0*/  USHF.L.U32 UR15, UR14, 0xb, URZ ;  /* 0x0000000b0e0f7899 */ /* 0x000fe4000800063f */
[----:B------:R-:W-:Y:S01]  /*0100*/  USHF.L.U32 UR14, UR14, 0x1, URZ ;  /* 0x000000010e0e7899 */ /* 0x000fe2000800063f */
[----:B------:R-:W-:Y:S01]  /*0110*/  UMOV UR10, 0x8 ;  /* 0x00000008000a7882 */ /* 0x000fe20000000000 */
[----:B------:R-:W-:Y:S01]  /*0120*/  UMOV UR5, 0x400 ;  /* 0x0000040000057882 */ /* 0x000fe20000000000 */
[----:B------:R-:W-:Y:S02]  /*0130*/  UIADD3.X UR19, URZ, UR13, URZ, UP0, !UPT ;  /* 0x0000000d3f137290 */ /* 0x000fe400087fe43f */
[----:B------:R-:W-:-:S04]  /*0140*/  UIADD3 UR16, -UR10, 0x100000, URZ ;  /* 0x001000000a107890 */ /* 0x000fc8000fffe13f */
[----:B------:R-:W-:Y:S02]  /*0150*/  USHF.L.U32 UR17, UR16, 0xb, URZ ;  /* 0x0000000b10117899 */ /* 0x000fe4000800063f */
[----:B------:R-:W-:Y:S02]  /*0160*/  USHF.L.U32 UR16, UR16, 0x1, URZ ;  /* 0x0000000110107899 */ /* 0x000fe4000800063f */
[----:B------:R-:W-:Y:S02]  /*0170*/  UIADD3.X UR21, URZ, UR13, URZ, UP1, !UPT ;  /* 0x0000000d3f157290 */ /* 0x000fe40008ffe43f */
[----:B------:R-:W-:Y:S02]  /*0180*/  UIADD3.X UR23, URZ, UR13, URZ, UP2, !UPT ;  /* 0x0000000d3f177290 */ /* 0x000fe400097fe43f */
[----:B------:R-:W-:Y:S01]  /*0190*/  UIADD3.X UR13, URZ, UR13, URZ, UP3, !UPT ;  /* 0x0000000d3f0d7290 */ /* 0x000fe20009ffe43f */
[----:B------:R3:W-:Y:S01]  /*01a0*/  UTMACCTL.PF [UR18] ;  /* 0x00000000120079b9 */ /* 0x0007e20008040000 */
[----:B-1----:R-:W-:-:S03]  /*01b0*/  ULEA UR8, UR8, UR4, 0x18 ;  /* 0x0000000408087291 */ /* 0x002fc6000f8ec03f */
[----:B------:R3:W-:Y:S01]  /*01c0*/  UTMACCTL.PF [UR20] ;  /* 0x00000000140079b9 */ /* 0x0007e20008040000 */
[----:B--2---:R-:W-:Y:S02]  /*01d0*/  ULEA UR9, UR6, UR5, 0x18 ;  /* 0x0000000506097291 */ /* 0x004fe4000f8ec03f */
[----:B------:R-:W-:-:S04]  /*01e0*/  UIADD3 UR4, -UR7, 0x100000, URZ ;  /* 0x0010000007047890 */ /* 0x000fc8000fffe13f */
[----:B------:R-:W-:Y:S02]  /*01f0*/  USHF.L.U32 UR5, UR4, 0xb, URZ ;  /* 0x0000000b04057899 */ /* 0x000fe4000800063f */
[----:B------:R-:W-:Y:S01]  /*0200*/  USHF.L.U32 UR4, UR4, 0x1, URZ ;  /* 0x0000000104047899 */ /* 0x000fe2000800063f */
[----:B------:R3:W-:Y:S01]  /*0210*/  UTMACCTL.PF [UR22] ;  /* 0x00000000160079b9 */ /* 0x0007e20008040000 */
[----:B------:R-:W-:-:S04]  /*0220*/  UIADD3 UR6, -UR10, 0x100000, URZ ;  /* 0x001000000a067890 */ /* 0x000fc8000fffe13f */
[----:B------:R-:W-:Y:S02]  /*0230*/  USHF.L.U32 UR7, UR6, 0xb, URZ ;  /* 0x0000000b06077899 */ /* 0x000fe4000800063f */
[----:B------:R-:W-:Y:S01]  /*0240*/  USHF.L.U32 UR6, UR6, 0x1, URZ ;  /* 0x0000000106067899 */ /* 0x000fe2000800063f */
[----:B------:R3:W-:Y:S01]  /*0250*/  UTMACCTL.PF [UR12] ;  /* 0x000000000c0079b9 */ /* 0x0007e20008040000 */
[----:B------:R-:W1:Y:S02]  /*0260*/  FENCE.VIEW.ASYNC.S ;  /* 0x00000000000073c6 */ /* 0x000e640000000000 */
[----:B-1----:R3:W1:Y:S01]  /*0270*/  SYNCS.EXCH.64 URZ, [UR8], UR14 ;  /* 0x0000000e083f75b2 */ /* 0x0026620008000100 */
[----:B------:R3:W2:Y:S01]  /*0280*/  SYNCS.EXCH.64 URZ, [UR8+0x8], UR16 ;  /* 0x00000810083f75b2 */ /* 0x0006a20008000100 */
[----:B------:R3:W4:Y:S06]  /*0290*/  SYNCS.EXCH.64 URZ, [UR9+0x10], UR4 ;  /* 0x00001004093f75b2 */ /* 0x00072c0008000100 */
[----:B------:R3:W5:Y:S01]  /*02a0*/  SYNCS.EXCH.64 URZ, [UR9+0x18], UR6 ;  /* 0x00001806093f75b2 */ /* 0x0007620008000100 */
[----:B------:R3:W1:Y:S01]  /*02b0*/  SYNCS.EXCH.64 URZ, [UR9+0x20], UR4 ;  /* 0x00002004093f75b2 */ /* 0x0006620008000100 */
[----:B------:R3:W1:Y:S02]  /*02c0*/  SYNCS.EXCH.64 URZ, [UR9+0x28], UR6 ;  /* 0x00002806093f75b2 */ /* 0x0006640008000100 */
[----:B---3--:R-:W-:Y:S01]  /*02d0*/  NOP ;  /* 0x0000000000007918 */ /* 0x008fe20000000000 */
.L_x_0:
[----:B------:R-:W-:Y:S01]  /*02e0*/  ISETP.GT.AND P0, PT, R0, 0x3, PT ;  /* 0x000000030000780c */ /* 0x000fe20003f04270 */
[----:B------:R-:W-:Y:S01]  /*02f0*/  NOP ;  /* 0x0000000000007918 */ /* 0x000fe20000000000 */
[----:B-12-45:R-:W-:Y:S11]  /*0300*/  BAR.SYNC.DEFER_BLOCKING 0x0 ;  /* 0x0000000000007b1d */ /* 0x036ff60000010000 */
[----:B------:R-:W-:Y:S05]  /*0310*/  @P0 BRA `(.L_x_1) ;  /* 0x0000000c004c0947 */ /* 0x000fea0003800000 */
[----:B------:R-:W-:-:S08]  /*0320*/  NOP ;  /* 0x0000000000007918 */ /* 0x000fd00000000000 */
[----:B------:R-:W1:-:S00]  /*0330*/  USETMAXREG.DEALLOC.CTAPOOL 0x18 ;  /* 0x00000018000079c8 */ /* 0x000e4000080e0500 */
[----:B-1----:R-:W-:-:S13]  /*0340*/  LOP3.LUT P0, RZ, R0, 0x3, RZ, 0xc0, !PT ;  /* 0x0000000300ff7812 */ /* 0x002fda000780c0ff */
[----:B------:R-:W-:Y:S05]  /*0350*/  @P0 EXIT ;  /* 0x000000000000094d */ /* 0x000fea0003800000 */
[----:B------:R-:W1:Y:S01]  /*0360*/  S2UR UR4, SR_CgaCtaId ;  /* 0x00000000000479c3 */ /* 0x000e620000008800 */
[----:B------:R-:W-:Y:S01]  /*0370*/  UMOV UR41, 0x400 ;  /* 0x0000040000297882 */ /* 0x000fe20000000000 */
[----:B------:R-:W-:Y:S01]  /*0380*/  MOV R0, 0x80000000 ;  /* 0x8000000000007802 */ /* 0x000fe20000000f00 */
[----:B------:R-:W-:Y:S01]  /*0390*/  ULDC UR11, c[0x0][0x21c] ;  /* 0x00008700000b7ab9 */ /* 0x000fe20000000800 */
[----:B------:R-:W-:Y:S01]  /*03a0*/  ULDC.64 UR8, c[0x0][0x198] ;  /* 0x0000660000087ab9 */ /* 0x000fe20000000a00 */
[----:B------:R-:W-:Y:S02]  /*03b0*/  UIADD3 UR10, -UR11, URZ, URZ ;  /* 0x0000003f0b0a7290 */ /* 0x000fe4000fffe13f */
[----:B------:R-:W-:Y:S01]  /*03c0*/  UIADD3 UR6, UR11, -0x1, URZ ;  /* 0xffffffff0b067890 */ /* 0x000fe2000fffe03f */
[----:B------:R-:W2:Y:S01]  /*03d0*/  S2UR UR28, SR_CTAID.Y ;  /* 0x00000000001c79c3 */ /* 0x000ea20000002600 */
[----:B------:R-:W-:Y:S02]  /*03e0*/  USHF.R.S32.HI UR10, URZ, 0x1f, UR10 ;  /* 0x0000001f3f0a7899 */ /* 0x000fe4000801140a */
[----:B------:R-:W-:-:S02]  /*03f0*/  USHF.R.S32.HI UR7, URZ, 0x1f, UR6 ;  /* 0x0000001f3f077899 */ /* 0x000fc40008011406 */
[----:B------:R-:W-:Y:S02]  /*0400*/  ULEA.HI UR10, UR10, -UR11, URZ, 0x7 ;  /* 0x8000000b0a0a7291 */ /* 0x000fe4000f8f383f */
[----:B------:R-:W-:Y:S01]  /*0410*/  ULEA.HI UR7, UR7, UR6, URZ, 0x7 ;  /* 0x0000000607077291 */ /* 0x000fe2000f8f383f */
[----:B------:R-:W3:Y:S01]  /*0420*/  S2UR UR29, SR_CTAID.Z ;  /* 0x00000000001d79c3 */ /* 0x000ee20000002700 */
[----:B------:R-:W-:Y:S01]  /*0430*/  USHF.R.S32.HI UR10, URZ, 0x7, UR10 ;  /* 0x000000073f0a7899 */ /* 0x000fe2000801140a */
[----:B------:R-:W-:Y:S01]  /*0440*/  ULDC.64 UR16, c[0x0][0x198] ;  /* 0x0000660000107ab9 */ /* 0x000fe20000000a00 */
[----:B------:R-:W-:Y:S02]  /*0450*/  UMOV UR18, URZ ;  /* 0x0000003f00127c82 */ /* 0x000fe40008000000 */
[----:B------:R-:W-:Y:S02]  /*0460*/  UIADD3 UR6, -UR10, URZ, URZ ;  /* 0x0000003f0a067290 */ /* 0x000fe4000fffe13f */
[----:B------:R-:W-:Y:S01]  /*0470*/  UIADD3 UR30, UP2, UR8, 0xf0, URZ ;  /* 0x000000f0081e7890 */ /* 0x000fe2000ff5e03f */
[----:B------:R-:W4:Y:S01]  /*0480*/  S2UR UR43, SR_CTAID.X ;  /* 0x00000000002b79c3 */ /* 0x000f220000002500 */
[----:B-1----:R-:W-:-:S02]  /*0490*/  ULEA UR41, UR4, UR41, 0x18 ;  /* 0x0000002904297291 */ /* 0x002fc4000f8ec03f */
[----:B------:R-:W-:Y:S01]  /*04a0*/  UIADD3 UR32, UP3, UR16, 0xf0, URZ ;  /* 0x000000f010207890 */ /* 0x000fe2000ff7e03f */
[----:B------:R-:W-:Y:S01]  /*04b0*/  ULDC.64 UR4, c[0x0][0x198] ;  /* 0x0000660000047ab9 */ /* 0x000fe20000000a00 */
[----:B------:R-:W-:Y:S02]  /*04c0*/  ULEA.HI.SX32 UR7, UR7, 0x1, 0x19 ;  /* 0x0000000107077891 */ /* 0x000fe4000f8fca3f */
[----:B------:R-:W-:-:S03]  /*04d0*/  UIADD3 UR14, UP1, UR4, 0xf0, URZ ;  /* 0x000000f0040e7890 */ /* 0x000fc6000ff3e03f */
[----:B------:R-:W1:Y:S01]  /*04e0*/  SYNCS.PHASECHK.TRANS64.TRYWAIT P0, [UR41+0x18], R0 ;  /* 0x00001800ff0075a7 */ /* 0x000e620008000169 */
[----:B------:R-:W-:Y:S01]  /*04f0*/  UISETP.GT.AND UP0, UPT, UR11, URZ, UPT ;  /* 0x0000003f0b00728c */ /* 0x000fe2000bf04270 */
[----:B------:R-:W-:Y:S01]  /*0500*/  UMOV UR10, 0x40 ;  /* 0x00000040000a7882 */ /* 0x000fe20000000000 */
[----:B--2---:R-:W-:Y:S01]  /*0510*/  UMOV UR20, UR28 ;  /* 0x0000001c00147c82 */ /* 0x004fe20008000000 */
[----:B------:R-:W-:Y:S01]  /*0520*/  UMOV UR12, UR28 ;  /* 0x0000001c000c7c82 */ /* 0x000fe20008000000 */
[----:B---3--:R-:W-:Y:S01]  /*0530*/  UMOV UR21, UR29 ;  /* 0x0000001d00157c82 */ /* 0x008fe20008000000 */
[----:B------:R-:W-:Y:S01]  /*0540*/  UMOV UR13, UR29 ;  /* 0x0000001d000d7c82 */ /* 0x000fe20008000000 */
[----:B-1--4-:R-:W-:Y:S05]  /*0550*/  @!P0 BRA `(.L_x_2) ;  /* 0x0000007400b88947 */ /* 0x012fea0003800000 */
.L_x_21:
[----:B------:R-:W-:Y:S01]  /*0560*/  ELECT P0, URZ, PT ;  /* 0x00000000003f782f */ /* 0x000fe20003800000 */
[----:B------:R-:W-:Y:S01]  /*0570*/  @!UP0 UMOV UR7, UR6 ;  /* 0x0000000600078c82 */ /* 0x000fe20008000000 */
[----:B------:R-:W-:Y:S02]  /*0580*/  UIADD3.X UR33, URZ, UR17, URZ, UP3, !UPT ;  /* 0x000000113f217290 */ /* 0x000fe40009ffe43f */
[----:B------:R-:W-:Y:S02]  /*0590*/  USHF.L.U32 UR22, UR7, 0x7, URZ ;  /* 0x0000000707167899 */ /* 0x000fe4000800063f */
[----:B------:R-:W-:Y:S02]  /*05a0*/  UIADD3.X UR15, URZ, UR5, URZ, UP1, !UPT ;  /* 0x000000053f0f7290 */ /* 0x000fe40008ffe43f */
[----:B------:R-:W-:Y:S02]  /*05b0*/  UIADD3.X UR31, URZ, UR9, URZ, UP2, !UPT ;  /* 0x000000093f1f7290 */ /* 0x000fe400097fe43f */
[----:B------:R-:W-:-:S02]  /*05c0*/  UIADD3 UR16, UR41, 0x18400, URZ ;  /* 0x0001840029107890 */ /* 0x000fc4000fffe03f */
[----:B------:R-:W-:Y:S01]  /*05d0*/  UIADD3 UR17, UR41, 0x10, URZ ;  /* 0x0000001029117890 */ /* 0x000fe2000fffe03f */
[----:B------:R-:W-:Y:S01]  /*05e0*/  @P0 IMAD.MOV.U32 R2, RZ, RZ, 0xc000 ;  /* 0x0000c000ff020424 */ /* 0x000fe200078e00ff */
[----:B------:R-:W-:Y:S02]  /*05f0*/  UIADD3 UR19, UR22, -0x80, URZ ;  /* 0xffffff8016137890 */ /* 0x000fe4000fffe03f */
[----:B------:R-:W-:Y:S02]  /*0600*/  UIADD3 UR8, UR41, 0x1c400, URZ ;  /* 0x0001c40029087890 */ /* 0x000fe4000fffe03f */
[----:B------:R2:W-:Y:S01]  /*0610*/  @P0 SYNCS.ARRIVE.TRANS64 RZ, [UR41+0x10], R2 ;  /* 0x00001002ffff09a7 */ /* 0x0005e20008000029 */
[----:B------:R-:W-:Y:S02]  /*0620*/  UIADD3 UR9, UR41, 0x10, URZ ;  /* 0x0000001029097890 */ /* 0x000fe4000fffe03f */
[----:B------:R-:W-:Y:S02]  /*0630*/  UIADD3 UR24, UR41, 0x20400, URZ ;  /* 0x0002040029187890 */ /* 0x000fe4000fffe03f */
[----:B------:R-:W-:Y:S01]  /*0640*/  UIADD3 UR25, UR41, 0x10, URZ ;  /* 0x0000001029197890 */ /* 0x000fe2000fffe03f */
[----:B------:R3:W-:Y:S01]  /*0650*/  UTMALDG.4D [UR16], [UR14], desc[URZ] ;  /* 0x00003f100e0075b4 */ /* 0x0007e20008019000 */
[----:B------:R-:W-:Y:S01]  /*0660*/  UMOV UR11, UR19 ;  /* 0x00000013000b7c82 */ /* 0x000fe20008000000 */
[----:B------:R-:W-:Y:S01]  /*0670*/  UMOV UR26, 0x80 ;  /* 0x00000080001a7882 */ /* 0x000fe20000000000 */
[----:B------:R-:W-:Y:S01]  /*0680*/  UMOV UR27, UR19 ;  /* 0x00000013001b7c82 */ /* 0x000fe20008000000 */
[----:B------:R-:W-:Y:S01]  /*0690*/  ULDC.64 UR4, c[0x0][0x198] ;  /* 0x0000660000047ab9 */ /* 0x000fe20000000a00 */
[----:B------:R-:W-:Y:S01]  /*06a0*/  UMOV UR42, URZ ;  /* 0x0000003f002a7c82 */ /* 0x000fe20008000000 */
[----:B------:R-:W-:Y:S01]  /*06b0*/  UIADD3 UR6, UP0, UR4, 0x70, URZ ;  /* 0x0000007004067890 */ /* 0x000fe2000ff1e03f */
[----:B------:R4:W-:Y:S01]  /*06c0*/  UTMALDG.4D [UR8], [UR30], desc[URZ] ;  /* 0x00003f081e0075b4 */ /* 0x0009e20008019000 */
[----:B------:R2:W-:Y:S01]  /*06d0*/  UTMALDG.4D [UR24], [UR32], desc[URZ] ;  /* 0x00003f18200075b4 */ /* 0x0005e20008019000 */
[----:B------:R-:W5:Y:S01]  /*06e0*/  SYNCS.PHASECHK.TRANS64.TRYWAIT P0, [UR41+0x8], R0 ;  /* 0x00000800ff0075a7 */ /* 0x000f620008000169 */
[----:B---3--:R-:W-:Y:S01]  /*06f0*/  ULDC.64 UR14, c[0x0][0x198] ;  /* 0x00006600000e7ab9 */ /* 0x008fe20000000a00 */
[----:B----4-:R-:W-:Y:S01]  /*0700*/  ULDC.64 UR8, c[0x0][0x198] ;  /* 0x0000660000087ab9 */ /* 0x010fe20000000a00 */
[----:B------:R-:W-:Y:S01]  /*0710*/  UMOV UR10, 0x40 ;  /* 0x00000040000a7882 */ /* 0x000fe20000000000 */
[----:B--2--5:R-:W-:Y:S05]  /*0720*/  @!P0 BRA `(.L_x_3) ;  /* 0x0000007400648947 */ /* 0x024fea0003800000 */
.L_x_22:
[----:B------:R-:W-:Y:S01]  /*0730*/  ELECT P0, URZ, PT ;  /* 0x00000000003f782f */ /* 0x000fe20003800000 */
[----:B------:R-:W-:Y:S02]  /*0740*/  UIADD3.X UR5, URZ, UR5, URZ, UP0, !UPT ;  /* 0x000000053f057290 */ /* 0x000fe400087fe43f */
[----:B------:R-:W-:Y:S02]  /*0750*/  UISETP.GE.AND UP0, UPT, UR7, 0x2, UPT ;  /* 0x000000020700788c */ /* 0x000fe4000bf06270 */
[----:B------:R-:W-:Y:S02]  /*0760*/  UIADD3 UR14, UP1, UR14, 0x70, URZ ;  /* 0x000000700e0e7890 */ /* 0x000fe4000ff3e03f */
[----:B------:R-:W-:Y:S02]  /*0770*/  UIADD3 UR16, UP2, UR8, 0x70, URZ ;  /* 0x0000007008107890 */ /* 0x000fe4000ff5e03f */
[----:B------:R-:W-:Y:S02]  /*0780*/  USHF.L.U32 UR43, UR43, 0x7, URZ ;  /* 0x000000072b2b7899 */ /* 0x000fe4000800063f */
[----:B------:R-:W-:-:S02]  /*0790*/  UIADD3 UR40, UR41, 0xc400, URZ ;  /* 0x0000c40029287890 */ /* 0x000fc4000fffe03f */
[----:B------:R-:W-:Y:S01]  /*07a0*/  @P0 MOV R0, 0xc000 ;  /* 0x0000c00000000802 */ /* 0x000fe20000000f00 */
[----:B------:R-:W-:Y:S02]  /*07b0*/  UIADD3.X UR15, URZ, UR15, URZ, UP1, !UPT ;  /* 0x0000000f3f0f7290 */ /* 0x000fe40008ffe43f */
[----:B------:R-:W-:Y:S02]  /*07c0*/  UIADD3 UR8, UR41, 0x10400, URZ ;  /* 0x0001040029087890 */ /* 0x000fe4000fffe03f */
[----:B------:R2:W-:Y:S01]  /*07d0*/  @P0 SYNCS.ARRIVE.TRANS64 RZ, [UR41], R0 ;  /* 0x00000000ffff09a7 */ /* 0x0005e20008000029 */
[----:B------:R-:W-:Y:S01]  /*07e0*/  PLOP3.LUT P0, PT, PT, PT, UP0, 0x80, 0x0 ;  /* 0x000000000000781c */ /* 0x000fe20003f0f008 */
[----:B------:R-:W-:Y:S02]  /*07f0*/  UIADD3.X UR17, URZ, UR9, URZ, UP2, !UPT ;  /* 0x000000093f117290 */ /* 0x000fe400097fe43f */
[----:B------:R-:W-:Y:S01]  /*0800*/  UIADD3 UR24, UR41, 0x14400, URZ ;  /* 0x0001440029187890 */ /* 0x000fe2000fffe03f */
[----:B------:R-:W-:Y:S01]  /*0810*/  UMOV UR44, UR28 ;  /* 0x0000001c002c7c82 */ /* 0x000fe20008000000 */
[----:B------:R-:W-:Y:S01]  /*0820*/  UMOV UR45, UR29 ;  /* 0x0000001d002d7c82 */ /* 0x000fe20008000000 */
[----:B------:R-:W-:Y:S01]  /*0830*/  UMOV UR4, UR6 ;  /* 0x0000000600047c82 */ /* 0x000fe20008000000 */
[----:B------:R-:W-:Y:S01]  /*0840*/  UMOV UR12, UR28 ;  /* 0x0000001c000c7c82 */ /* 0x000fe20008000000 */
[----:B------:R-:W-:Y:S01]  /*0850*/  UMOV UR13, UR29 ;  /* 0x0000001d000d7c82 */ /* 0x000fe20008000000 */
[----:B------:R-:W-:Y:S01]  /*0860*/  UMOV UR9, UR41 ;  /* 0x0000002900097c82 */ /* 0x000fe20008000000 */
[----:B------:R-:W-:Y:S01]  /*0870*/  UMOV UR11, UR43 ;  /* 0x0000002b000b7c82 */ /* 0x000fe20008000000 */
[----:B------:R3:W-:Y:S01]  /*0880*/  UTMALDG.4D [UR40], [UR4], desc[URZ] ;  /* 0x00003f28040075b4 */ /* 0x0007e20008019000 */
[----:B------:R-:W-:Y:S01]  /*0890*/  UMOV UR26, 0x80 ;  /* 0x00000080001a7882 */ /* 0x000fe20000000000 */
[----:B------:R-:W-:Y:S01]  /*08a0*/  UMOV UR25, UR41 ;  /* 0x0000002900197c82 */ /* 0x000fe20008000000 */
[----:B------:R-:W-:Y:S01]  /*08b0*/  UMOV UR27, UR43 ;  /* 0x0000002b001b7c82 */ /* 0x000fe20008000000 */
[----:B--2---:R-:W-:Y:S01]  /*08c0*/  IMAD.MOV.U32 R0, RZ, RZ, 0x1 ;  /* 0x00000001ff007424 */ /* 0x004fe200078e00ff */
[----:B------:R3:W-:Y:S01]  /*08d0*/  UTMALDG.4D [UR8], [UR14], desc[URZ] ;  /* 0x00003f080e0075b4 */ /* 0x0007e20008019000 */
[----:B------:R3:W-:Y:S02]  /*08e0*/  UTMALDG.4D [UR24], [UR16], desc[URZ] ;  /* 0x00003f18100075b4 */ /* 0x0007e40008019000 */
[----:B---3--:R-:W-:Y:S05]  /*08f0*/  @!P0 BRA `(.L_x_4) ;  /* 0x0000000400288947 */ /* 0x008fea0003800000 */
[----:B------:R-:W-:Y:S01]  /*0900*/  UIADD3 UR7, -UR7, URZ, URZ ;  /* 0x0000003f07077290 */ /* 0x000fe2000fffe13f */
[----:B-1----:R-:W-:Y:S01]  /*0910*/  MOV R5, 0x1 ;  /* 0x0000000100057802 */ /* 0x002fe20000000f00 */
[----:B------:R-:W-:-:S03]  /*0920*/  UIADD3 UR27, UR22, -0x100, URZ ;  /* 0xffffff00161b7890 */ /* 0x000fc6000fffe03f */
[----:B------:R-:W-:Y:S01]  /*0930*/  ULDC.64 UR22, c[0x0][0x198] ;  /* 0x0000660000167ab9 */ /* 0x000fe20000000a00 */
[----:B------:R-:W-:-:S08]  /*0940*/  IMAD.U32 R4, RZ, RZ, UR7 ;  /* 0x00000007ff047e24 */ /* 0x000fd0000f8e00ff */
.L_x_7:
[----:B------:R-:W-:Y:S01]  /*0950*/  LOP3.LUT R0, R5, 0x1, RZ, 0x3c, !PT ;  /* 0x0000000105007812 */ /* 0x000fe200078e3cff */
[----:B------:R-:W-:Y:S02]  /*0960*/  UIADD3 UR6, UP0, UR22, 0xf0, URZ ;  /* 0x000000f016067890 */ /* 0x000fe4000ff1e03f */
[----:B------:R-:W-:Y:S01]  /*0970*/  UIADD3 UR14, UP1, UR22, 0xf0, URZ ;  /* 0x000000f0160e7890 */ /* 0x000fe2000ff3e03f */
[----:B------:R-:W-:-:S04]  /*0980*/  SHF.L.U32 R2, R0, 0x1f, RZ ;  /* 0x0000001f00027819 */ /* 0x000fc800000006ff */
[----:B------:R-:W1:Y:S02]  /*0990*/  SYNCS.PHASECHK.TRANS64.TRYWAIT P0, [UR41+0x18], R2 ;  /* 0x00001802ff0075a7 */ /* 0x000e640008000169 */
[----:B-1----:R-:W-:Y:S05]  /*09a0*/  @!P0 BRA `(.L_x_5) ;  /* 0x0000007000e48947 */ /* 0x002fea0003800000 */
.L_x_24:
[----:B------:R-:W-:Y:S01]  /*09b0*/  ELECT P0, URZ, PT ;  /* 0x00000000003f782f */ /* 0x000fe20003800000 */
[----:B------:R-:W-:Y:S01]  /*09c0*/  VIADD R4, R4, 0x1 ;  /* 0x0000000104047836 */ /* 0x000fe20000000000 */
[----:B------:R-:W-:Y:S02]  /*09d0*/  UIADD3 UR4, UP2, UR22, 0xf0, URZ ;  /* 0x000000f016047890 */ /* 0x000fe4000ff5e03f */
[----:B------:R-:W-:Y:S02]  /*09e0*/  UIADD3 UR24, UR41, 0x18400, URZ ;  /* 0x0001840029187890 */ /* 0x000fe4000fffe03f */
[----:B------:R-:W-:Y:S01]  /*09f0*/  UIADD3 UR25, UR41, 0x10, URZ ;  /* 0x0000001029197890 */ /* 0x000fe2000fffe03f */
[----:B------:R-:W-:Y:S01]  /*0a00*/  ISETP.NE.AND P1, PT, R4, -0x1, PT ;  /* 0xffffffff0400780c */ /* 0x000fe20003f25270 */
[----:B------:R-:W-:Y:S02]  /*0a10*/  UIADD3.X UR7, URZ, UR23, URZ, UP0, !UPT ;  /* 0x000000173f077290 */ /* 0x000fe400087fe43f */
[----:B------:R-:W-:-:S02]  /*0a20*/  UIADD3 UR16, UR41, 0x1c400, URZ ;  /* 0x0001c40029107890 */ /* 0x000fc4000fffe03f */
[----:B------:R-:W-:Y:S01]  /*0a30*/  UIADD3 UR17, UR41, 0x10, URZ ;  /* 0x0000001029117890 */ /* 0x000fe2000fffe03f */
[----:B------:R-:W-:Y:S01]  /*0a40*/  @P0 IMAD.MOV.U32 R2, RZ, RZ, 0xc000 ;  /* 0x0000c000ff020424 */ /* 0x000fe200078e00ff */
[----:B------:R-:W-:Y:S02]  /*0a50*/  UIADD3.X UR15, URZ, UR23, URZ, UP1, !UPT ;  /* 0x000000173f0f7290 */ /* 0x000fe40008ffe43f */
[----:B------:R-:W-:Y:S02]  /*0a60*/  UIADD3 UR8, UR41, 0x20400, URZ ;  /* 0x0002040029087890 */ /* 0x000fe4000fffe03f */
[----:B------:R2:W-:Y:S01]  /*0a70*/  @P0 SYNCS.ARRIVE.TRANS64 RZ, [UR41+0x10], R2 ;  /* 0x00001002ffff09a7 */ /* 0x0005e20008000029 */
[----:B------:R-:W-:Y:S02]  /*0a80*/  UIADD3 UR9, UR41, 0x10, URZ ;  /* 0x0000001029097890 */ /* 0x000fe4000fffe03f */
[----:B------:R-:W-:Y:S01]  /*0a90*/  UIADD3.X UR5, URZ, UR23, URZ, UP2, !UPT ;  /* 0x000000173f057290 */ /* 0x000fe200097fe43f */
[----:B------:R-:W-:Y:S01]  /*0aa0*/  UMOV UR26, URZ ;  /* 0x0000003f001a7c82 */ /* 0x000fe20008000000 */
[----:B------:R-:W-:Y:S01]  /*0ab0*/  UMOV UR18, 0x40 ;  /* 0x0000004000127882 */ /* 0x000fe20000000000 */
[----:B------:R-:W-:Y:S01]  /*0ac0*/  UMOV UR19, UR27 ;  /* 0x0000001b00137c82 */ /* 0x000fe20008000000 */
[----:B------:R-:W-:Y:S01]  /*0ad0*/  UMOV UR20, UR28 ;  /* 0x0000001c00147c82 */ /* 0x000fe20008000000 */
[----:B------:R-:W-:Y:S01]  /*0ae0*/  UMOV UR21, UR29 ;  /* 0x0000001d00157c82 */ /* 0x000fe20008000000 */
[----:B--2---:R-:W-:Y:S01]  /*0af0*/  SHF.L.U32 R2, R5, 0x1f, RZ ;  /* 0x0000001f05027819 */ /* 0x004fe200000006ff */
[----:B------:R2:W-:Y:S01]  /*0b00*/  UTMALDG.4D [UR24], [UR6], desc[URZ] ;  /* 0x00003f18060075b4 */ /* 0x0005e20008019000 */
[----:B------:R-:W-:Y:S01]  /*0b10*/  UMOV UR10, 0x80 ;  /* 0x00000080000a7882 */ /* 0x000fe20000000000 */
[----:B------:R-:W-:Y:S01]  /*0b20*/  UMOV UR11, UR27 ;  /* 0x0000001b000b7c82 */ /* 0x000fe20008000000 */
[----:B------:R-:W-:Y:S01]  /*0b30*/  UMOV UR12, UR28 ;  /* 0x0000001c000c7c82 */ /* 0x000fe20008000000 */
[----:B------:R-:W-:Y:S01]  /*0b40*/  UMOV UR13, UR29 ;  /* 0x0000001d000d7c82 */ /* 0x000fe20008000000 */
[----:B------:R-:W-:Y:S01]  /*0b50*/  UIADD3 UR35, UR27, 0x80, URZ ;  /* 0x000000801b237890 */ /* 0x000fe2000fffe03f */
[----:B------:R2:W-:Y:S01]  /*0b60*/  UTMALDG.4D [UR16], [UR14], desc[URZ] ;  /* 0x00003f100e0075b4 */ /* 0x0005e20008019000 */
[----:B------:R2:W-:Y:S01]  /*0b70*/  UTMALDG.4D [UR8], [UR4], desc[URZ] ;  /* 0x00003f08040075b4 */ /* 0x0005e20008019000 */
[----:B------:R-:W3:Y:S02]  /*0b80*/  SYNCS.PHASECHK.TRANS64.TRYWAIT P0, [UR41+0x28], R2 ;  /* 0x00002802ff0075a7 */ /* 0x000ee40008000169 */
[----:B--23--:R-:W-:Y:S07]  /*0b90*/  @!P0 BRA `(.L_x_6) ;  /* 0x0000007000888947 */ /* 0x00cfee0003800000 */
.L_x_26:
[----:B------:R-:W-:Y:S01]  /*0ba0*/  ELECT P0, URZ, PT ;  /* 0x00000000003f782f */ /* 0x000fe20003800000 */
[----:B-1----:R-:W-:Y:S01]  /*0bb0*/  IMAD.MOV.U32 R5, RZ, RZ, R0 ;  /* 0x000000ffff057224 */ /* 0x002fe200078e0000 */
[----:B------:R-:W-:Y:S02]  /*0bc0*/  UIADD3 UR4, UP0, UR22, 0x170, URZ ;  /* 0x0000017016047890 */ /* 0x000fe4000ff1e03f */
[----:B------:R-:W-:Y:S02]  /*0bd0*/  UIADD3 UR6, UP1, UR22, 0x170, URZ ;  /* 0x0000017016067890 */ /* 0x000fe4000ff3e03f */
[----:B------:R-:W-:Y:S02]  /*0be0*/  UIADD3 UR14, UP2, UR22, 0x170, URZ ;  /* 0x00000170160e7890 */ /* 0x000fe4000ff5e03f */
[----:B------:R-:W-:Y:S02]  /*0bf0*/  UIADD3 UR32, UR41, 0x400, URZ ;  /* 0x0000040029207890 */ /* 0x000fe4000fffe03f */
[----:B------:R-:W-:-:S02]  /*0c00*/  UIADD3 UR33, UR41, 0x20, URZ ;  /* 0x0000002029217890 */ /* 0x000fc4000fffe03f */
[----:B------:R-:W-:Y:S01]  /*0c10*/  UIADD3.X UR5, URZ, UR23, URZ, UP0, !UPT ;  /* 0x000000173f057290 */ /* 0x000fe200087fe43f */
[----:B------:R-:W-:Y:S01]  /*0c20*/  @P0 MOV R2, 0xc000 ;  /* 0x0000c00000020802 */ /* 0x000fe20000000f00 */
[----:B------:R-:W-:Y:S02]  /*0c30*/  UIADD3 UR16, UR41, 0x4400, URZ ;  /* 0x0000440029107890 */ /* 0x000fe4000fffe03f */
[----:B------:R-:W-:Y:S02]  /*0c40*/  UIADD3 UR17, UR41, 0x20, URZ ;  /* 0x0000002029117890 */ /* 0x000fe4000fffe03f */
[----:B------:R2:W-:Y:S01]  /*0c50*/  @P0 SYNCS.ARRIVE.TRANS64 RZ, [UR41+0x20], R2 ;  /* 0x00002002ffff09a7 */ /* 0x0005e20008000029 */
[----:B------:R-:W-:Y:S02]  /*0c60*/  UIADD3.X UR7, URZ, UR23, URZ, UP1, !UPT ;  /* 0x000000173f077290 */ /* 0x000fe40008ffe43f */
[----:B------:R-:W-:Y:S02]  /*0c70*/  UIADD3 UR8, UR41, 0x8400, URZ ;  /* 0x0000840029087890 */ /* 0x000fe4000fffe03f */
[----:B------:R-:W-:-:S02]  /*0c80*/  UIADD3 UR9, UR41, 0x20, URZ ;  /* 0x0000002029097890 */ /* 0x000fc4000fffe03f */
[----:B------:R-:W-:Y:S01]  /*0c90*/  UIADD3.X UR15, URZ, UR23, URZ, UP2, !UPT ;  /* 0x000000173f0f7290 */ /* 0x000fe200097fe43f */
[----:B------:R-:W-:Y:S01]  /*0ca0*/  UMOV UR34, URZ ;  /* 0x0000003f00227c82 */ /* 0x000fe20008000000 */
[----:B------:R-:W-:Y:S01]  /*0cb0*/  UMOV UR36, UR28 ;  /* 0x0000001c00247c82 */ /* 0x000fe20008000000 */
[----:B------:R-:W-:Y:S01]  /*0cc0*/  UMOV UR37, UR29 ;  /* 0x0000001d00257c82 */ /* 0x000fe20008000000 */
[----:B------:R-:W-:Y:S01]  /*0cd0*/  UMOV UR18, 0x40 ;  /* 0x0000004000127882 */ /* 0x000fe20000000000 */
[----:B------:R-:W-:Y:S01]  /*0ce0*/  UMOV UR19, UR35 ;  /* 0x0000002300137c82 */ /* 0x000fe20008000000 */
[----:B------:R-:W-:Y:S01]  /*0cf0*/  UMOV UR20, UR28 ;  /* 0x0000001c00147c82 */ /* 0x000fe20008000000 */
[----:B------:R-:W-:Y:S01]  /*0d00*/  UMOV UR21, UR29 ;  /* 0x0000001d00157c82 */ /* 0x000fe20008000000 */
[----:B------:R2:W-:Y:S01]  /*0d10*/  UTMALDG.4D [UR32], [UR4], desc[URZ] ;  /* 0x00003f20040075b4 */ /* 0x0005e20008019000 */
[----:B------:R-:W-:Y:S01]  /*0d20*/  UMOV UR10, 0x80 ;  /* 0x00000080000a7882 */ /* 0x000fe20000000000 */
[----:B------:R-:W-:Y:S01]  /*0d30*/  UMOV UR12, UR28 ;  /* 0x0000001c000c7c82 */ /* 0x000fe20008000000 */
[----:B------:R-:W-:Y:S01]  /*0d40*/  UMOV UR13, UR29 ;  /* 0x0000001d000d7c82 */ /* 0x000fe20008000000 */
[----:B------:R-:W-:Y:S01]  /*0d50*/  UMOV UR11, UR35 ;  /* 0x00000023000b7c82 */ /* 0x000fe20008000000 */
[----:B------:R-:W-:Y:S01]  /*0d60*/  UIADD3 UR27, UR27, -0x80, URZ ;  /* 0xffffff801b1b7890 */ /* 0x000fe2000fffe03f */
[----:B------:R2:W-:Y:S01]  /*0d70*/  UTMALDG.4D [UR16], [UR6], desc[URZ] ;  /* 0x00003f10060075b4 */ /* 0x0005e20008019000 */
[----:B------:R2:W-:Y:S02]  /*0d80*/  UTMALDG.4D [UR8], [UR14], desc[URZ] ;  /* 0x00003f080e0075b4 */ /* 0x0005e40008019000 */
[----:B--2---:R-:W-:Y:S08]  /*0d90*/  @P1 BRA `(.L_x_7) ;  /* 0xfffffff800ec1947 */ /* 0x004ff0000383ffff */
.L_x_4:
[----:B------:R-:W-:Y:S01]  /*0da0*/  SHF.L.U32 R2, R0, 0x1f, RZ ;  /* 0x0000001f00027819 */ /* 0x000fe200000006ff */
[----:B------:R-:W-:Y:S01]  /*0db0*/  UIADD3 UR24, UR41, 0x400, URZ ;  /* 0x0000040029187890 */ /* 0x000fe2000fffe03f */
[----:B------:R-:W-:Y:S02]  /*0dc0*/  ULDC.64 UR4, c[0x0][0x198] ;  /* 0x0000660000047ab9 */ /* 0x000fe40000000a00 */
[----:B------:R-:W2:Y:S01]  /*0dd0*/  SYNCS.PHASECHK.TRANS64.TRYWAIT P0, [UR41+0x28], R2 ;  /* 0x00002802ff0075a7 */ /* 0x000ea20008000169 */
[----:B------:R-:W-:Y:S01]  /*0de0*/  ULDC.64 UR8, c[0x0][0x198] ;  /* 0x0000660000087ab9 */ /* 0x000fe20000000a00 */
[----:B------:R-:W-:Y:S01]  /*0df0*/  ULDC.64 UR10, c[0x0][0x198] ;  /* 0x00006600000a7ab9 */ /* 0x000fe20000000a00 */
[----:B--2---:R-:W-:Y:S06]  /*0e00*/  @!P0 BRA `(.L_x_8) ;  /* 0x0000007000088947 */ /* 0x004fec0003800000 */
.L_x_28:
[----:B------:R-:W-:Y:S02]  /*0e10*/  ELECT P0, URZ, PT ;  /* 0x00000000003f782f */ /* 0x000fe40003800000 */
[----:B------:R-:W-:Y:S01]  /*0e20*/  LOP3.LUT R0, R0, 0x1, RZ, 0x3c, !PT ;  /* 0x0000000100007812 */ /* 0x000fe200078e3cff */
[----:B------:R-:W-:Y:S02]  /*0e30*/  UIADD3 UR6, UP0, UR4, 0x170, URZ ;  /* 0x0000017004067890 */ /* 0x000fe4000ff1e03f */
[----:B------:R-:W-:Y:S02]  /*0e40*/  UIADD3 UR14, UP1, UR8, 0x170, URZ ;  /* 0x00000170080e7890 */ /* 0x000fe4000ff3e03f */
[----:B------:R-:W-:Y:S02]  /*0e50*/  UIADD3.X UR7, URZ, UR5, URZ, UP0, !UPT ;  /* 0x000000053f077290 */ /* 0x000fe400087fe43f */
[----:B------:R-:W-:Y:S02]  /*0e60*/  UIADD3 UR4, UP0, UR10, 0x170, URZ ;  /* 0x000001700a047890 */ /* 0x000fe4000ff1e03f */
[----:B------:R-:W-:-:S02]  /*0e70*/  UIADD3 UR25, UR41, 0x20, URZ ;  /* 0x0000002029197890 */ /* 0x000fc4000fffe03f */
[----:B------:R-:W-:Y:S01]  /*0e80*/  UIADD3 UR16, UR41, 0x4400, URZ ;  /* 0x0000440029107890 */ /* 0x000fe2000fffe03f */
[----:B------:R-:W-:Y:S01]  /*0e90*/  @P0 IMAD.MOV.U32 R2, RZ, RZ, 0xc000 ;  /* 0x0000c000ff020424 */ /* 0x000fe200078e00ff */
[----:B------:R-:W-:Y:S02]  /*0ea0*/  UIADD3 UR17, UR41, 0x20, URZ ;  /* 0x0000002029117890 */ /* 0x000fe4000fffe03f */
[----:B------:R-:W-:Y:S01]  /*0eb0*/  UIADD3.X UR15, URZ, UR9, URZ, UP1, !UPT ;  /* 0x000000093f0f7290 */ /* 0x000fe20008ffe43f */
[----:B------:R2:W-:Y:S01]  /*0ec0*/  @P0 SYNCS.ARRIVE.TRANS64 RZ, [UR41+0x20], R2 ;  /* 0x00002002ffff09a7 */ /* 0x0005e20008000029 */
[----:B------:R-:W-:Y:S02]  /*0ed0*/  UIADD3 UR8, UR41, 0x8400, URZ ;  /* 0x0000840029087890 */ /* 0x000fe4000fffe03f */
[----:B------:R-:W-:Y:S02]  /*0ee0*/  UIADD3 UR9, UR41, 0x20, URZ ;  /* 0x0000002029097890 */ /* 0x000fe4000fffe03f */
[----:B------:R-:W-:Y:S01]  /*0ef0*/  UIADD3.X UR5, URZ, UR11, URZ, UP0, !UPT ;  /* 0x0000000b3f057290 */ /* 0x000fe200087fe43f */
[----:B------:R-:W-:Y:S01]  /*0f00*/  UMOV UR26, URZ ;  /* 0x0000003f001a7c82 */ /* 0x000fe20008000000 */
[----:B------:R-:W-:Y:S01]  /*0f10*/  UMOV UR27, URZ ;  /* 0x0000003f001b7c82 */ /* 0x000fe20008000000 */
[----:B------:R-:W-:Y:S01]  /*0f20*/  UMOV UR18, 0x40 ;  /* 0x0000004000127882 */ /* 0x000fe20000000000 */
[----:B------:R-:W-:Y:S01]  /*0f30*/  UMOV UR19, URZ ;  /* 0x0000003f00137c82 */ /* 0x000fe20008000000 */
[----:B------:R-:W-:Y:S01]  /*0f40*/  UMOV UR20, UR28 ;  /* 0x0000001c00147c82 */ /* 0x000fe20008000000 */
[----:B------:R-:W-:Y:S01]  /*0f50*/  UMOV UR21, UR29 ;  /* 0x0000001d00157c82 */ /* 0x000fe20008000000 */
[----:B--2---:R-:W-:Y:S01]  /*0f60*/  SHF.L.U32 R2, R0, 0x1f, RZ ;  /* 0x0000001f00027819 */ /* 0x004fe200000006ff */
[----:B------:R2:W-:Y:S01]  /*0f70*/  UTMALDG.4D [UR24], [UR6], desc[URZ] ;  /* 0x00003f18060075b4 */ /* 0x0005e20008019000 */
[----:B------:R-:W-:Y:S01]  /*0f80*/  UMOV UR10, 0x80 ;  /* 0x00000080000a7882 */ /* 0x000fe20000000000 */
[----:B------:R-:W-:Y:S01]  /*0f90*/  UMOV UR11, URZ ;  /* 0x0000003f000b7c82 */ /* 0x000fe20008000000 */
[----:B------:R-:W-:Y:S01]  /*0fa0*/  UMOV UR12, UR28 ;  /* 0x0000001c000c7c82 */ /* 0x000fe20008000000 */
[----:B------:R-:W-:Y:S01]  /*0fb0*/  UMOV UR13, UR29 ;  /* 0x0000001d000d7c82 */ /* 0x000fe20008000000 */
[----:B------:R2:W-:Y:S01]  /*0fc0*/  UTMALDG.4D [UR16], [UR14], desc[URZ] ;  /* 0x00003f100e0075b4 */ /* 0x0005e20008019000 */
[----:B------:R2:W-:Y:S01]  /*0fd0*/  UTMALDG.4D [UR8], [UR4], desc[URZ] ;  /* 0x00003f08040075b4 */ /* 0x0005e20008019000 */
[----:B------:R-:W3:Y:S02]  /*0fe0*/  SYNCS.PHASECHK.TRANS64.TRYWAIT P0, [UR41+0x28], R2 ;  /* 0x00002802ff0075a7 */ /* 0x000ee40008000169 */
[----:B--23--:R-:W-:Y:S05]  /*0ff0*/  @!P0 BRA `(.L_x_9) ;  /* 0x0000006c00a88947 */ /* 0x00cfea0003800000 */
.L_x_30:
[----:B------:R-:W-:-:S13]  /*1000*/  ELECT P0, URZ, PT ;  /* 0x00000000003f782f */ /* 0x000fda0003800000 */
[----:B------:R-:W-:Y:S05]  /*1010*/  @!P0 EXIT ;  /* 0x000000000000894d */ /* 0x000fea0003800000 */
[----:B------:R-:W-:-:S04]  /*1020*/  IMAD.MOV.U32 R0, RZ, RZ, 0xc000 ;  /* 0x0000c000ff007424 */ /* 0x000fc800078e00ff */
[----:B------:R-:W-:Y:S01]  /*1030*/  SYNCS.ARRIVE.TRANS64 RZ, [UR41+0x20], R0 ;  /* 0x00002000ffff79a7 */ /* 0x000fe20008000029 */
[----:B------:R-:W-:Y:S05]  /*1040*/  EXIT ;  /* 0x000000000000794d */ /* 0x000fea0003800000 */
.L_x_1:
[----:B------:R-:W-:-:S08]  /*1050*/  NOP ;  /* 0x0000000000007918 */ /* 0x000fd00000000000 */
[----:B------:R-:W1:Y:S02]  /*1060*/  USETMAXREG.TRY_ALLOC.CTAPOOL UP0, 0xf0 ;  /* 0x000000f0000079c8 */ /* 0x000e640008000600 */
[----:B-1----:R-:W-:-:S13]  /*1070*/  PLOP3.LUT P0, PT, PT, PT, UP0, 0x80, 0x0 ;  /* 0x000000000000781c */ /* 0x002fda0003f0f008 */
[----:B------:R-:W-:Y:S05]  /*1080*/  @!P0 BRA `(.L_x_1) ;  /* 0xfffffffc00f08947 */ /* 0x000fea000383ffff */
[----:B------:R-:W-:Y:S01]  /*1090*/  IADD3 R5, R88, -0x80, RZ ;  /* 0xffffff8058057810 */ /* 0x000fe20007ffe0ff */
[----:B------:R-:W1:Y:S01]  /*10a0*/  S2UR UR5, SR_CgaCtaId ;  /* 0x00000000000579c3 */ /* 0x000e620000008800 */
[----:B------:R-:W-:Y:S02]  /*10b0*/  UMOV UR4, 0x400 ;  /* 0x0000040000047882 */ /* 0x000fe40000000000 */
[----:B------:R-:W-:-:S04]  /*10c0*/  PRMT R10, R5, 0x9910, RZ ;  /* 0x00009910050a7816 */ /* 0x000fc800000000ff */
[----:B------:R-:W-:-:S04]  /*10d0*/  SHF.R.S32.HI R10, RZ, 0xf, R10 ;  /* 0x0000000fff0a7819 */ /* 0x000fc8000001140a */
[----:B------:R-:W-:-:S04]  /*10e0*/  LOP3.LUT R10, R10, 0xffff, RZ, 0xc0, !PT ;  /* 0x0000ffff0a0a7812 */ /* 0x000fc800078ec0ff */
[----:B------:R-:W-:-:S04]  /*10f0*/  LEA.HI R2, R10, R5, RZ, 0x17 ;  /* 0x000000050a027211 */ /* 0x000fc800078fb8ff */
[----:B------:R-:W-:-:S04]  /*1100*/  PRMT R3, R2, 0x9910, RZ ;  /* 0x0000991002037816 */ /* 0x000fc800000000ff */
[----:B------:R-:W-:Y:S01]  /*1110*/  SHF.R.S32.HI R3, RZ, 0x7, R3 ;  /* 0x00000007ff037819 */ /* 0x000fe20000011403 */
[----:B-1----:R-:W-:-:S03]  /*1120*/  ULEA UR4, UR5, UR4, 0x18 ;  /* 0x0000000405047291 */ /* 0x002fc6000f8ec03f */
[----:B------:R-:W-:-:S05]  /*1130*/  PRMT R3, R3, 0x9910, RZ ;  /* 0x0000991003037816 */ /* 0x000fca00000000ff */
[----:B------:R-:W-:-:S05]  /*1140*/  IMAD.SHL.U32 R4, R3, 0x80, RZ ;  /* 0x0000008003047824 */ /* 0x000fca00078e00ff */
[----:B------:R-:W-:Y:S02]  /*1150*/  ISETP.NE.AND P0, PT, R5, R4, PT ;  /* 0x000000040500720c */ /* 0x000fe40003f05270 */
[----:B------:R-:W-:Y:S02]  /*1160*/  IADD3 R4, R3, -0x1, RZ ;  /* 0xffffffff03047810 */ /* 0x000fe40007ffe0ff */
[----:B------:R-:W-:-:S13]  /*1170*/  ISETP.LT.U32.AND P0, PT, R88, 0x80, P0 ;  /* 0x000000805800780c */ /* 0x000fda0000701070 */
[----:B------:R-:W-:Y:S01]  /*1180*/  @!P0 IMAD.MOV R4, RZ, RZ, R3 ;  /* 0x000000ffff048224 */ /* 0x000fe200078e0203 */
[----:B------:R-:W1:Y:S05]  /*1190*/  SYNCS.PHASECHK.TRANS64.TRYWAIT P0, [UR4], RZ ;  /* 0x000000ffff0075a7 */ /* 0x000e6a0008000144 */
[----:B------:R-:W2:Y:S02]  /*11a0*/  SHFL.IDX PT, R4, R4, RZ, 0x1f ;  /* 0x00001fff04047589 */ /* 0x000ea400000e0000 */
[----:B--2---:R-:W-:-:S13]  /*11b0*/  R2UR UR5, R4 ;  /* 0x00000000040572ca */ /* 0x004fda00000e0000 */
[----:B------:R-:W-:-:S04]  /*11c0*/  USHF.L.U32 UR5, UR5, 0x7, URZ ;  /* 0x0000000705057899 */ /* 0x000fc8000800063f */
[----:B------:R-:W-:Y:S01]  /*11d0*/  USHF.R.S32.HI UR6, URZ, 0x7, UR5 ;  /* 0x000000073f067899 */ /* 0x000fe20008011405 */
[----:B-1----:R-:W-:Y:S11]  /*11e0*/  @!P0 BRA `(.L_x_10) ;  /* 0x0000006c00488947 */ /* 0x002ff60003800000 */
.L_x_31:
[----:B------:R-:W2:Y:S01]  /*11f0*/  SYNCS.PHASECHK.TRANS64.TRYWAIT P0, [UR4+0x10], RZ ;  /* 0x000010ffff0075a7 */ /* 0x000ea20008000144 */
[----:B------:R-:W-:Y:S02]  /*1200*/  ULEA.HI UR5, UR5, UR6, URZ, 0x1 ;  /* 0x0000000605057291 */ /* 0x000fe4000f8f083f */
[----:B------:R-:W-:Y:S02]  /*1210*/  UIADD3 UR8, UR4, 0x18400, URZ ;  /* 0x0001840004087890 */ /* 0x000fe4000fffe03f */
[----:B------:R-:W-:Y:S02]  /*1220*/  ULOP3.LUT UR5, UR5, 0xfffffffe, URZ, 0xc0, !UPT ;  /* 0xfffffffe05057892 */ /* 0x000fe4000f8ec03f */
[----:B------:R-:W-:Y:S02]  /*1230*/  USHF.R.U32.HI UR8, URZ, 0x4, UR8 ;  /* 0x000000043f087899 */ /* 0x000fe40008011608 */
[----:B------:R-:W-:Y:S02]  /*1240*/  UIADD3 UR6, UR6, -UR5, URZ ;  /* 0x8000000506067290 */ /* 0x000fe4000fffe03f */
[----:B------:R-:W-:-:S02]  /*1250*/  ULOP3.LUT UR8, UR8, 0x3fc0, URZ, 0xc0, !UPT ;  /* 0x00003fc008087892 */ /* 0x000fc4000f8ec03f */
[----:B------:R-:W-:Y:S02]  /*1260*/  ULEA UR5, UR6, UR4, 0xd ;  /* 0x0000000406057291 */ /* 0x000fe4000f8e683f */
[----:B------:R-:W-:Y:S02]  /*1270*/  ULOP3.LUT UR8, UR8, 0x10000, URZ, 0xfc, !UPT ;  /* 0x0001000008087892 */ /* 0x000fe4000f8efc3f */
[----:B------:R-:W-:Y:S01]  /*1280*/  UIADD3 UR7, UR5, 0xc400, URZ ;  /* 0x0000c40005077890 */ /* 0x000fe2000fffe03f */
[----:B------:R-:W-:-:S03]  /*1290*/  UMOV UR15, 0x40000040 ;  /* 0x40000040000f7882 */ /* 0x000fc60000000000 */
[----:B------:R-:W-:Y:S01]  /*12a0*/  USHF.R.U32.HI UR7, URZ, 0x4, UR7 ;  /* 0x000000043f077899 */ /* 0x000fe20008011607 */
[----:B------:R-:W-:-:S03]  /*12b0*/  UMOV UR14, UR8 ;  /* 0x00000008000e7c82 */ /* 0x000fc60008000000 */
[----:B------:R-:W-:-:S04]  /*12c0*/  ULOP3.LUT UR7, UR7, 0x3fc0, URZ, 0xc0, !UPT ;  /* 0x00003fc007077892 */ /* 0x000fc8000f8ec03f */
[----:B------:R-:W-:Y:S01]  /*12d0*/  ULOP3.LUT UR10, UR7, 0x10000, URZ, 0xfc, !UPT ;  /* 0x00010000070a7892 */ /* 0x000fe2000f8efc3f */
[----:B--2---:R-:W-:Y:S11]  /*12e0*/  @P0 BRA `(.L_x_11) ;  /* 0x0000000000080947 */ /* 0x004ff60003800000 */
[----:B------:R-:W2:Y:S02]  /*12f0*/  SYNCS.PHASECHK.TRANS64.TRYWAIT P0, [UR4+0x10], RZ ;  /* 0x000010ffff0075a7 */ /* 0x000ea40008000144 */
[----:B--2---:R-:W-:Y:S05]  /*1300*/  @!P0 BRA `(.L_x_12) ;  /* 0x0000006c00188947 */ /* 0x004fea0003800000 */
.L_x_11:
[----:B------:R-:W-:Y:S01]  /*1310*/  WARPGROUP.ARRIVE ;  /* 0x00000000000079c5 */ /* 0x000fe20000000000 */
[----:B------:R-:W-:Y:S01]  /*1320*/  UMOV UR12, UR10 ;  /* 0x0000000a000c7c82 */ /* 0x000fe20008000000 */
[----:B------:R-:W-:Y:S01]  /*1330*/  UMOV UR13, 0x40000040 ;  /* 0x40000040000d7882 */ /* 0x000fe20000000000 */
[----:B------:R-:W-:Y:S01]  /*1340*/  LOP3.LUT R2, R2, 0xff80, RZ, 0xc0, !PT ;  /* 0x0000ff8002027812 */ /* 0x000fe200078ec0ff */
[----:B------:R-:W-:Y:S01]  /*1350*/  UIADD3 UR7, UR8, 0x806, URZ ;  /* 0x0000080608077890 */ /* 0x000fe2000fffe03f */
[----:B------:R-:W-:Y:S01]  /*1360*/  CS2R R92, SRZ ;  /* 0x00000000005c7805 */ /* 0x000fe2000001ff00 */
[----:B------:R-:W-:Y:S01]  /*1370*/  HGMMA.64x128x16.F32 R24, gdesc[UR12], RZ, !UPT ;  /* 0x01e000000c1879f0 */ /* 0x000fe2000c7008ff */
[----:B------:R-:W-:Y:S01]  /*1380*/  ULOP3.LUT UR14, UR8, 0x2, URZ, 0xfc, !UPT ;  /* 0x00000002080e7892 */ /* 0x000fe2000f8efc3f */
[----:B------:R-:W-:Y:S01]  /*1390*/  IADD3 R2, RZ, -R2, RZ ;  /* 0x80000002ff027210 */ /* 0x000fe20007ffe0ff */
[----:B------:R-:W-:Y:S01]  /*13a0*/  ULOP3.LUT UR12, UR10, 0x2, URZ, 0xfc, !UPT ;  /* 0x000000020a0c7892 */ /* 0x000fe2000f8efc3f */
[----:B------:R-:W-:Y:S01]  /*13b0*/  CS2R R94, SRZ ;  /* 0x00000000005e7805 */ /* 0x000fe2000001ff00 */
[----:B------:R-:W-:Y:S01]  /*13c0*/  UMOV UR15, 0x40000040 ;  /* 0x40000040000f7882 */ /* 0x000fe20000000000 */
[----:B------:R-:W-:Y:S01]  /*13d0*/  UMOV UR13, 0x40000040 ;  /* 0x40000040000d7882 */ /* 0x000fe20000000000 */
[----:B------:R-:W-:Y:S01]  /*13e0*/  PRMT R8, R2, 0x7710, RZ ;  /* 0x0000771002087816 */ /* 0x000fe200000000ff */
[----:B------:R-:W-:Y:S01]  /*13f0*/  UMOV UR11, 0x40000040 ;  /* 0x40000040000b7882 */ /* 0x000fe20000000000 */
[----:B------:R-:W-:Y:S01]  /*1400*/  UMOV UR9, 0x40000040 ;  /* 0x4000004000097882 */ /* 0x000fe20000000000 */
[----:B------:R-:W-:-:S02]  /*1410*/  CS2R R96, SRZ ;  /* 0x0000000000607805 */ /* 0x000fc4000001ff00 */
[----:B------:R-:W-:Y:S01]  /*1420*/  CS2R R98, SRZ ;  /* 0x0000000000627805 */ /* 0x000fe2000001ff00 */
[----:B------:R-:W-:Y:S01]  /*1430*/  IMAD.IADD R8, R5, 0x1, R8 ;  /* 0x0000000105087824 */ /* 0x000fe200078e0208 */
[----:B------:R-:W-:Y:S02]  /*1440*/  CS2R R100, SRZ ;  /* 0x0000000000647805 */ /* 0x000fe4000001ff00 */
[----:B------:R-:W-:Y:S02]  /*1450*/  CS2R R102, SRZ ;  /* 0x0000000000667805 */ /* 0x000fe4000001ff00 */
[----:B------:R-:W-:Y:S02]  /*1460*/  CS2R R104, SRZ ;  /* 0x0000000000687805 */ /* 0x000fe4000001ff00 */
[----:B------:R-:W-:Y:S02]  /*1470*/  CS2R R106, SRZ ;  /* 0x00000000006a7805 */ /* 0x000fe4000001ff00 */
[----:B------:R-:W-:-:S02]  /*1480*/  PRMT R2, R8, 0x8880, RZ ;  /* 0x0000888008027816 */ /* 0x000fc400000000ff */
[----:B------:R-:W-:Y:S02]  /*1490*/  CS2R R108, SRZ ;  /* 0x00000000006c7805 */ /* 0x000fe4000001ff00 */
[----:B------:R-:W-:Y:S02]  /*14a0*/  CS2R R110, SRZ ;  /* 0x00000000006e7805 */ /* 0x000fe4000001ff00 */
[----:B------:R-:W-:Y:S02]  /*14b0*/  CS2R R112, SRZ ;  /* 0x0000000000707805 */ /* 0x000fe4000001ff00 */
[----:B------:R-:W-:Y:S02]  /*14c0*/  PRMT R2, R2, 0x7710, RZ ;  /* 0x0000771002027816 */ /* 0x000fe400000000ff */
[----:B------:R-:W-:Y:S02]  /*14d0*/  CS2R R114, SRZ ;  /* 0x0000000000727805 */ /* 0x000fe4000001ff00 */
[----:B------:R-:W-:-:S02]  /*14e0*/  CS2R R116, SRZ ;  /* 0x0000000000747805 */ /* 0x000fc4000001ff00 */
[----:B------:R-:W-:Y:S02]  /*14f0*/  CS2R R118, SRZ ;  /* 0x0000000000767805 */ /* 0x000fe4000001ff00 */
[----:B------:R-:W-:-:S04]  /*1500*/  SHF.R.U32.HI R2, RZ, 0x7, R2 ;  /* 0x00000007ff027819 */ /* 0x000fc80000011602 */
[----:B------:R-:W-:-:S04]  /*1510*/  LOP3.LUT R11, R2, 0xff, RZ, 0xc0, !PT ;  /* 0x000000ff020b7812 */ /* 0x000fc800078ec0ff */
[CC--:B------:R-:W-:Y:S02]  /*1520*/  LEA.HI R6, R11.reuse, R8.reuse, RZ, 0x1a ;  /* 0x000000080b067211 */ /* 0x0c0fe400078fd0ff */
[----:B------:R-:W-:Y:S02]  /*1530*/  LEA.HI R11, R11, R8, RZ, 0x1d ;  /* 0x000000080b0b7211 */ /* 0x000fe400078fe8ff */
[----:B------:R-:W-:Y:S02]  /*1540*/  LOP3.LUT R2, R6, 0xfffc, RZ, 0xc0, !PT ;  /* 0x0000fffc06027812 */ /* 0x000fe400078ec0ff */
[----:B------:R-:W-:Y:S02]  /*1550*/  PRMT R11, R11, 0x8880, RZ ;  /* 0x000088800b0b7816 */ /* 0x000fe400000000ff */
[----:B------:R-:W-:-:S04]  /*1560*/  IADD3 R2, RZ, -R2, RZ ;  /* 0x80000002ff027210 */ /* 0x000fc80007ffe0ff */
[----:B------:R-:W-:-:S05]  /*1570*/  PRMT R9, R2, 0x7710, RZ ;  /* 0x0000771002097816 */ /* 0x000fca00000000ff */
[----:B------:R-:W-:-:S05]  /*1580*/  IMAD.IADD R9, R8, 0x1, R9 ;  /* 0x0000000108097824 */ /* 0x000fca00078e0209 */
[----:B------:R-:W-:-:S05]  /*1590*/  IADD3 R2, R9, R9, RZ ;  /* 0x0000000909027210 */ /* 0x000fca0007ffe0ff */
[----:B------:R-:W-:-:S05]  /*15a0*/  IMAD.MOV R2, RZ, RZ, -R2 ;  /* 0x000000ffff027224 */ /* 0x000fca00078e0a02 */
[----:B------:R-:W-:-:S04]  /*15b0*/  PRMT R2, R2, 0x7710, RZ ;  /* 0x0000771002027816 */ /* 0x000fc800000000ff */
[----:B------:R-:W-:-:S04]  /*15c0*/  LOP3.LUT R2, R2, 0xffff, RZ, 0xc0, !PT ;  /* 0x0000ffff02027812 */ /* 0x000fc800078ec0ff */
[----:B------:R-:W-:Y:S01]  /*15d0*/  PRMT R2, R2, 0x8880, RZ ;  /* 0x0000888002027816 */ /* 0x000fe200000000ff */
[----:B------:R-:W-:Y:S01]  /*15e0*/  HGMMA.64x128x16.F32 R24, gdesc[UR12], R24 ;  /* 0x01e000000c1879f0 */ /* 0x000fe20008700818 */
[----:B------:R-:W-:Y:S02]  /*15f0*/  ULOP3.LUT UR14, UR8, 0x4, URZ, 0xfc, !UPT ;  /* 0x00000004080e7892 */ /* 0x000fe4000f8efc3f */
[----:B------:R-:W-:Y:S01]  /*1600*/  ULOP3.LUT UR12, UR10, 0x4, URZ, 0xfc, !UPT ;  /* 0x000000040a0c7892 */ /* 0x000fe2000f8efc3f */
[----:B------:R-:W-:Y:S01]  /*1610*/  UMOV UR15, 0x40000040 ;  /* 0x40000040000f7882 */ /* 0x000fe20000000000 */
[----:B------:R-:W-:-:S07]  /*1620*/  UMOV UR13, 0x40000040 ;  /* 0x40000040000d7882 */ /* 0x000fce0000000000 */
[----:B------:R-:W-:Y:S01]  /*1630*/  HGMMA.64x128x16.F32 R24, gdesc[UR12], R24 ;  /* 0x01e000000c1879f0 */ /* 0x000fe20008700818 */
[----:B------:R-:W-:Y:S02]  /*1640*/  ULOP3.LUT UR14, UR8, 0x6, URZ, 0xfc, !UPT ;  /* 0x00000006080e7892 */ /* 0x000fe4000f8efc3f */
[----:B------:R-:W-:Y:S01]  /*1650*/  ULOP3.LUT UR12, UR10, 0x6, URZ, 0xfc, !UPT ;  /* 0x000000060a0c7892 */ /* 0x000fe2000f8efc3f */
[----:B------:R-:W-:Y:S01]  /*1660*/  UMOV UR15, 0x40000040 ;  /* 0x40000040000f7882 */ /* 0x000fe20000000000 */
[----:B------:R-:W-:-:S07]  /*1670*/  UMOV UR13, 0x40000040 ;  /* 0x40000040000d7882 */ /* 0x000fce0000000000 */
[----:B------:R-:W-:Y:S01]  /*1680*/  HGMMA.64x128x16.F32 R24, gdesc[UR12], R24 ;  /* 0x01e000000c1879f0 */ /* 0x000fe20008700818 */
[----:B------:R-:W-:Y:S02]  /*1690*/  UIADD3 UR14, UR8, 0x400, URZ ;  /* 0x00000400080e7890 */ /* 0x000fe4000fffe03f */
[----:B------:R-:W-:Y:S01]  /*16a0*/  UIADD3 UR12, UR10, 0x400, URZ ;  /* 0x000004000a0c7890 */ /* 0x000fe2000fffe03f */
        /* <DEDUP_REMOVED lines=31> */
[----:B------:R-:W-:Y:S01]  /*18a0*/  UMOV UR13, 0x40000040 ;  /* 0x40000040000d7882 */ /* 0x000fe20000000000 */
[----:B------:R-:W-:-:S03]  /*18b0*/  UIADD3 UR8, UR10, 0x806, URZ ;  /* 0x000008060a087890 */ /* 0x000fc6000fffe03f */
[----:B------:R-:W-:-:S03]  /*18c0*/  UMOV UR10, UR7 ;  /* 0x00000007000a7c82 */ /* 0x000fc60008000000 */
[----:B------:R-:W-:-:S12]  /*18d0*/  HGMMA.64x128x16.F32 R24, gdesc[UR12], R24 ;  /* 0x01e000000c1879f0 */ /* 0x000fd80008700818 */
[----:B------:R-:W-:Y:S01]  /*18e0*/  HGMMA.64x128x16.F32 R24, gdesc[UR8], R24, gsb0 ;  /* 0x01e00000081879f0 */ /* 0x000fe20008000818 */
[----:B------:R-:W-:Y:S02]  /*18f0*/  ULDC UR10, c[0x0][0x21c] ;  /* 0x00008700000a7ab9 */ /* 0x000fe40000000800 */
[----:B------:R-:W-:Y:S02]  /*1900*/  UIADD3 UR9, -UR10, URZ, URZ ;  /* 0x0000003f0a097290 */ /* 0x000fe4000fffe13f */
[----:B------:R-:W-:Y:S01]  /*1910*/  IADD3 R7, R2, UR10, RZ ;  /* 0x0000000a02077c10 */ /* 0x000fe2000fffe0ff */
[----:B------:R-:W-:Y:S02]  /*1920*/  UIADD3 UR7, UR10, -0x1, URZ ;  /* 0xffffffff0a077890 */ /* 0x000fe4000fffe03f */
[----:B------:R-:W-:Y:S02]  /*1930*/  USHF.R.S32.HI UR9, URZ, 0x1f, UR9 ;  /* 0x0000001f3f097899 */ /* 0x000fe40008011409 */
[----:B------:R-:W-:-:S02]  /*1940*/  UISETP.GT.AND UP0, UPT, UR10, URZ, UPT ;  /* 0x0000003f0a00728c */ /* 0x000fc4000bf04270 */
[----:B------:R-:W-:Y:S02]  /*1950*/  USHF.R.S32.HI UR8, URZ, 0x1f, UR7 ;  /* 0x0000001f3f087899 */ /* 0x000fe40008011407 */
[----:B------:R-:W-:Y:S02]  /*1960*/  ULEA.HI UR9, UR9, -UR10, URZ, 0x7 ;  /* 0x8000000a09097291 */ /* 0x000fe4000f8f383f */
[----:B------:R-:W-:Y:S02]  /*1970*/  ULEA.HI UR7, UR8, UR7, URZ, 0x7 ;  /* 0x0000000708077291 */ /* 0x000fe4000f8f383f */
[----:B------:R-:W-:Y:S02]  /*1980*/  USHF.R.S32.HI UR9, URZ, 0x7, UR9 ;  /* 0x000000073f097899 */ /* 0x000fe40008011409 */
[----:B------:R-:W-:Y:S02]  /*1990*/  USHF.R.S32.HI UR7, URZ, 0x7, UR7 ;  /* 0x000000073f077899 */ /* 0x000fe40008011407 */
[----:B------:R-:W-:Y:S01]  /*19a0*/  @!UP0 ULOP3.LUT UR7, URZ, UR9, URZ, 0x33, !UPT ;  /* 0x000000093f078292 */ /* 0x000fe2000f8e333f */
[----:B------:R-:W-:-:S03]  /*19b0*/  ULDC UR8, c[0x0][0x480] ;  /* 0x0001200000087ab9 */ /* 0x000fc60000000800 */
[----:B------:R-:W-:Y:S02]  /*19c0*/  UISETP.GE.AND UP0, UPT, UR7, 0x1, UPT ;  /* 0x000000010700788c */ /* 0x000fe4000bf06270 */
[----:B-1----:R-:W-:-:S05]  /*19d0*/  VIMNMX R4, RZ, UR7, !PT ;  /* 0x00000007ff047c48 */ /* 0x002fca000ffe0100 */
[----:B------:R-:W-:-:S05]  /*19e0*/  IMAD R4, R4, -0x80, R7 ;  /* 0xffffff8004047824 */ /* 0x000fca00078e0207 */
[----:B------:R-:W-:-:S04]  /*19f0*/  SHF.R.S32.HI R7, RZ, 0x1f, R4 ;  /* 0x0000001fff077819 */ /* 0x000fc80000011404 */
[----:B------:R-:W-:-:S04]  /*1a00*/  LEA.HI R7, R7, R4, RZ, 0x3 ;  /* 0x0000000407077211 */ /* 0x000fc800078f18ff */
[----:B------:R-:W-:Y:S02]  /*1a10*/  LOP3.LUT R13, R7, 0xfffffff8, RZ, 0xc0, !PT ;  /* 0xfffffff8070d7812 */ /* 0x000fe400078ec0ff */
[----:B------:R-:W-:Y:S02]  /*1a20*/  SHF.R.S32.HI R7, RZ, 0x3, R7 ;  /* 0x00000003ff077819 */ /* 0x000fe40000011407 */
[----:B------:R-:W-:-:S03]  /*1a30*/  VIADDMNMX R4, R4, -R13, 0x2, PT ;  /* 0x0000000204047446 */ /* 0x000fc6000380090d */
[----:B------:R-:W-:-:S05]  /*1a40*/  IMAD.U32 R7, R7, -0x2, RZ ;  /* 0xfffffffe07077824 */ /* 0x000fca00078e00ff */
[----:B------:R-:W-:Y:S02]  /*1a50*/  VIADDMNMX R4, R7, -R4, 0xffffffe0, !PT ;  /* 0xffffffe007047446 */ /* 0x000fe40007800904 */
[----:B------:R-:W-:-:S03]  /*1a60*/  MOV R7, 0xffffffff ;  /* 0xffffffff00077802 */ /* 0x000fc60000000f00 */
[----:B------:R-:W-:-:S05]  /*1a70*/  VIADD R4, R4, 0x20 ;  /* 0x0000002004047836 */ /* 0x000fca0000000000 */
[----:B------:R-:W-:-:S04]  /*1a80*/  SHF.R.U32.HI R4, RZ, R4, R7 ;  /* 0x00000004ff047219 */ /* 0x000fc80000011607 */
[C---:B------:R-:W-:Y:S02]  /*1a90*/  R2P PR, R4.reuse, 0x7e ;  /* 0x0000007e04007804 */ /* 0x040fe40000000000 */
[----:B------:R-:W-:Y:S01]  /*1aa0*/  LOP3.LUT R2, R4, 0x1, RZ, 0xc0, !PT ;  /* 0x0000000104027812 */ /* 0x000fe200078ec0ff */
[----:B------:R-:W-:Y:S02]  /*1ab0*/  WARPGROUP.DEPBAR.LE gsb0, 0x0 ;  /* 0x00008000000079c5 */ /* 0x000fe40000010000 */
[----:B------:R-:W-:Y:S02]  /*1ac0*/  FSEL R25, R25, -INF , P1 ;  /* 0xff80000019197808 */ /* 0x000fe40000800000 */
[----:B------:R-:W-:Y:S02]  /*1ad0*/  FSEL R12, R27, -INF , P1 ;  /* 0xff8000001b0c7808 */ /* 0x000fe40000800000 */
[----:B------:R-:W-:Y:S02]  /*1ae0*/  FSEL R28, R28, -INF , P2 ;  /* 0xff8000001c1c7808 */ /* 0x000fe40001000000 */
[----:B------:R-:W-:-:S02]  /*1af0*/  FSEL R7, R30, -INF , P2 ;  /* 0xff8000001e077808 */ /* 0x000fc40001000000 */
[----:B------:R-:W-:Y:S02]  /*1b00*/  FSEL R29, R29, -INF , P3 ;  /* 0xff8000001d1d7808 */ /* 0x000fe40001800000 */
[----:B------:R-:W-:Y:S02]  /*1b10*/  FSEL R31, R31, -INF , P3 ;  /* 0xff8000001f1f7808 */ /* 0x000fe40001800000 */
[----:B------:R-:W-:Y:S02]  /*1b20*/  FSEL R19, R32, -INF , P4 ;  /* 0xff80000020137808 */ /* 0x000fe40002000000 */
[----:B------:R-:W-:Y:S02]  /*1b30*/  FSEL R34, R34, -INF , P4 ;  /* 0xff80000022227808 */ /* 0x000fe40002000000 */
[----:B------:R-:W-:Y:S02]  /*1b40*/  FSEL R20, R33, -INF , P5 ;  /* 0xff80000021147808 */ /* 0x000fe40002800000 */
[----:B------:R-:W-:-:S02]  /*1b50*/  FSEL R35, R35, -INF , P5 ;  /* 0xff80000023237808 */ /* 0x000fc40002800000 */
[----:B------:R-:W-:Y:S02]  /*1b60*/  FSEL R21, R36, -INF , P6 ;  /* 0xff80000024157808 */ /* 0x000fe40003000000 */
[----:B------:R-:W-:Y:S02]  /*1b70*/  FSEL R38, R38, -INF , P6 ;  /* 0xff80000026267808 */ /* 0x000fe40003000000 */
[----:B------:R-:W-:Y:S02]  /*1b80*/  R2P PR, R4.B1, 0x7f ;  /* 0x0000007f04007804 */ /* 0x000fe40000001000 */
[----:B------:R-:W-:Y:S02]  /*1b90*/  FMNMX R15, R28, R21, !PT ;  /* 0x000000151c0f7209 */ /* 0x000fe40007800000 */
[----:B------:R-:W-:Y:S02]  /*1ba0*/  FMNMX R33, R7, R38, !PT ;  /* 0x0000002607217209 */ /* 0x000fe40007800000 */
        /* <DEDUP_REMOVED lines=14> */
[----:B------:R-:W-:Y:S02]  /*1c90*/  R2P PR, R4.B2, 0x7f ;  /* 0x0000007f04007804 */ /* 0x000fe40000002000 */
[----:B------:R-:W-:Y:S02]  /*1ca0*/  FMNMX R15, R44, R15, !PT ;  /* 0x0000000f2c0f7209 */ /* 0x000fe40007800000 */
[----:B------:R-:W-:Y:S02]  /*1cb0*/  FMNMX R33, R46, R33, !PT ;  /* 0x000000212e217209 */ /* 0x000fe40007800000 */
[----:B------:R-:W-:Y:S02]  /*1cc0*/  FSEL R56, R56, -INF , P0 ;  /* 0xff80000038387808 */ /* 0x000fe40000000000 */
[----:B------:R-:W-:-:S02]  /*1cd0*/  FSEL R58, R58, -INF , P0 ;  /* 0xff8000003a3a7808 */ /* 0x000fc40000000000 */
[----:B------:R-:W-:Y:S02]  /*1ce0*/  ISETP.NE.U32.AND P0, PT, R2, 0x1, PT ;  /* 0x000000010200780c */ /* 0x000fe40003f05070 */
[----:B------:R-:W-:Y:S02]  /*1cf0*/  FSEL R57, R57, -INF , P1 ;  /* 0xff80000039397808 */ /* 0x000fe40000800000 */
[----:B------:R-:W-:Y:S02]  /*1d00*/  FSEL R59, R59, -INF , P1 ;  /* 0xff8000003b3b7808 */ /* 0x000fe40000800000 */
[----:B------:R-:W-:Y:S02]  /*1d10*/  LOP3.LUT P1, RZ, R4, 0x80, RZ, 0xc0, !PT ;  /* 0x0000008004ff7812 */ /* 0x000fe4000782c0ff */
[----:B------:R-:W-:Y:S02]  /*1d20*/  FSEL R17, R26, -INF , !P0 ;  /* 0xff8000001a117808 */ /* 0x000fe40004000000 */
[----:B------:R-:W-:-:S02]  /*1d30*/  FSEL R24, R24, -INF , !P0 ;  /* 0xff80000018187808 */ /* 0x000fc40004000000 */
[----:B------:R-:W-:Y:S02]  /*1d40*/  FSEL R26, R37, -INF , P1 ;  /* 0xff800000251a7808 */ /* 0x000fe40000800000 */
[----:B------:R-:W-:Y:S02]  /*1d50*/  FSEL R60, R60, -INF , P2 ;  /* 0xff8000003c3c7808 */ /* 0x000fe40001000000 */
[----:B------:R-:W-:Y:S02]  /*1d60*/  FSEL R62, R62, -INF , P2 ;  /* 0xff8000003e3e7808 */ /* 0x000fe40001000000 */
[----:B------:R-:W-:Y:S02]  /*1d70*/  LOP3.LUT P2, RZ, R4, 0x8000, RZ, 0xc0, !PT ;  /* 0x0000800004ff7812 */ /* 0x000fe4000784c0ff */
[----:B------:R-:W-:Y:S02]  /*1d80*/  FMNMX R13, R24, R19, !PT ;  /* 0x00000013180d7209 */ /* 0x000fe40007800000 */
[----:B------:R-:W-:-:S02]  /*1d90*/  FMNMX R2, R25, R20, !PT ;  /* 0x0000001419027209 */ /* 0x000fc40007800000 */
[----:B------:R-:W-:Y:S02]  /*1da0*/  FMNMX R16, R29, R26, !PT ;  /* 0x0000001a1d107209 */ /* 0x000fe40007800000 */
[----:B------:R-:W-:Y:S02]  /*1db0*/  FSEL R53, R53, -INF , P2 ;  /* 0xff80000035357808 */ /* 0x000fe40001000000 */
[----:B------:R-:W-:Y:S02]  /*1dc0*/  FMNMX R13, R40, R13, !PT ;  /* 0x0000000d280d7209 */ /* 0x000fe40007800000 */
[----:B------:R-:W-:Y:S02]  /*1dd0*/  FMNMX R2, R41, R2, !PT ;  /* 0x0000000229027209 */ /* 0x000fe40007800000 */
[----:B------:R-:W-:Y:S02]  /*1de0*/  FMNMX R16, R45, R16, !PT ;  /* 0x000000102d107209 */ /* 0x000fe40007800000 */
[----:B------:R-:W-:-:S02]  /*1df0*/  FSEL R14, R39, -INF , P1 ;  /* 0xff800000270e7808 */ /* 0x000fc40000800000 */
[C---:B------:R-:W-:Y:S02]  /*1e00*/  LOP3.LUT P1, RZ, R4.reuse, 0x800000, RZ, 0xc0, !PT ;  /* 0x0080000004ff7812 */ /* 0x040fe4000782c0ff */
[----:B------:R-:W-:Y:S02]  /*1e10*/  ISETP.GT.AND P0, PT, R4, -0x1, PT ;  /* 0xffffffff0400780c */ /* 0x000fe40003f04270 */
[----:B------:R-:W-:Y:S02]  /*1e20*/  FSEL R61, R61, -INF , P3 ;  /* 0xff8000003d3d7808 */ /* 0x000fe40001800000 */
[----:B------:R-:W-:Y:S02]  /*1e30*/  FMNMX R13, R48, R13, !PT ;  /* 0x0000000d300d7209 */ /* 0x000fe40007800000 */
[----:B------:R-:W-:Y:S02]  /*1e40*/  FMNMX R2, R49, R2, !PT ;  /* 0x0000000231027209 */ /* 0x000fe40007800000 */
[----:B------:R-:W-:-:S02]  /*1e50*/  FMNMX R15, R52, R15, !PT ;  /* 0x0000000f340f7209 */ /* 0x000fc40007800000 */
[----:B------:R-:W-:Y:S02]  /*1e60*/  FMNMX R16, R53, R16, !PT ;  /* 0x0000001035107209 */ /* 0x000fe40007800000 */
[----:B------:R-:W-:Y:S02]  /*1e70*/  FSEL R55, R55, -INF , P2 ;  /* 0xff80000037377808 */ /* 0x000fe40001000000 */
[----:B------:R-:W-:Y:S02]  /*1e80*/  FSEL R69, R69, -INF , P1 ;  /* 0xff80000045457808 */ /* 0x000fe40000800000 */
[----:B------:R-:W-:Y:S02]  /*1e90*/  FSEL R85, R85, -INF , !P0 ;  /* 0xff80000055557808 */ /* 0x000fe40004000000 */
[----:B------:R-:W-:Y:S02]  /*1ea0*/  FSEL R63, R63, -INF , P3 ;  /* 0xff8000003f3f7808 */ /* 0x000fe40001800000 */
[----:B------:R-:W-:-:S02]  /*1eb0*/  FSEL R64, R64, -INF , P4 ;  /* 0xff80000040407808 */ /* 0x000fc40002000000 */
[----:B------:R-:W-:Y:S02]  /*1ec0*/  FSEL R66, R66, -INF , P4 ;  /* 0xff80000042427808 */ /* 0x000fe40002000000 */
[----:B------:R-:W-:Y:S02]  /*1ed0*/  FSEL R65, R65, -INF , P5 ;  /* 0xff80000041417808 */ /* 0x000fe40002800000 */
[----:B------:R-:W-:Y:S02]  /*1ee0*/  FSEL R67, R67, -INF , P5 ;  /* 0xff80000043437808 */ /* 0x000fe40002800000 */
[----:B------:R-:W-:Y:S02]  /*1ef0*/  FSEL R68, R68, -INF , P6 ;  /* 0xff80000044447808 */ /* 0x000fe40003000000 */
[----:B------:R-:W-:Y:S02]  /*1f00*/  FSEL R70, R70, -INF , P6 ;  /* 0xff80000046467808 */ /* 0x000fe40003000000 */
[----:B------:R-:W-:-:S02]  /*1f10*/  R2P PR, R4.B3, 0x7f ;  /* 0x0000007f04007804 */ /* 0x000fc40000003000 */
[----:B------:R-:W-:Y:S02]  /*1f20*/  FMNMX R13, R56, R13, !PT ;  /* 0x0000000d380d7209 */ /* 0x000fe40007800000 */
[----:B------:R-:W-:Y:S02]  /*1f30*/  FMNMX R2, R57, R2, !PT ;  /* 0x0000000239027209 */ /* 0x000fe40007800000 */
[----:B------:R-:W-:Y:S02]  /*1f40*/  FMNMX R15, R60, R15, !PT ;  /* 0x0000000f3c0f7209 */ /* 0x000fe40007800000 */
[----:B------:R-:W-:Y:S02]  /*1f50*/  FMNMX R16, R61, R16, !PT ;  /* 0x000000103d107209 */ /* 0x000fe40007800000 */
[----:B------:R-:W-:Y:S02]  /*1f60*/  FSEL R72, R72, -INF , P0 ;  /* 0xff80000048487808 */ /* 0x000fe40000000000 */
[----:B------:R-:W-:-:S02]  /*1f70*/  FSEL R73, R73, -INF , P1 ;  /* 0xff80000049497808 */ /* 0x000fc40000800000 */
[----:B------:R-:W-:Y:S02]  /*1f80*/  FSEL R76, R76, -INF , P2 ;  /* 0xff8000004c4c7808 */ /* 0x000fe40001000000 */
[----:B------:R-:W-:Y:S02]  /*1f90*/  FSEL R77, R77, -INF , P3 ;  /* 0xff8000004d4d7808 */ /* 0x000fe40001800000 */
[----:B------:R-:W-:Y:S02]  /*1fa0*/  FMNMX R13, R64, R13, !PT ;  /* 0x0000000d400d7209 */ /* 0x000fe40007800000 */
[----:B------:R-:W-:Y:S02]  /*1fb0*/  FMNMX R2, R65, R2, !PT ;  /* 0x0000000241027209 */ /* 0x000fe40007800000 */
[----:B------:R-:W-:Y:S02]  /*1fc0*/  FMNMX R15, R68, R15, !PT ;  /* 0x0000000f440f7209 */ /* 0x000fe40007800000 */
[----:B------:R-:W-:-:S02]  /*1fd0*/  FMNMX R16, R69, R16, !PT ;  /* 0x0000001045107209 */ /* 0x000fc40007800000 */
[----:B------:R-:W-:Y:S02]  /*1fe0*/  FSEL R80, R80, -INF , P4 ;  /* 0xff80000050507808 */ /* 0x000fe40002000000 */
[----:B------:R-:W-:Y:S02]  /*1ff0*/  FSEL R81, R81, -INF , P5 ;  /* 0xff80000051517808 */ /* 0x000fe40002800000 */
[----:B------:R-:W-:Y:S02]  /*2000*/  FSEL R84, R84, -INF , P6 ;  /* 0xff80000054547808 */ /* 0x000fe40003000000 */
[----:B------:R-:W-:Y:S02]  /*2010*/  FMNMX R13, R72, R13, !PT ;  /* 0x0000000d480d7209 */ /* 0x000fe40007800000 */
[----:B------:R-:W-:Y:S02]  /*2020*/  FMNMX R2, R73, R2, !PT ;  /* 0x0000000249027209 */ /* 0x000fe40007800000 */
[----:B------:R-:W-:-:S02]  /*2030*/  FMNMX R15, R76, R15, !PT ;  /* 0x0000000f4c0f7209 */ /* 0x000fc40007800000 */
[----:B------:R-:W-:Y:S02]  /*2040*/  FMNMX R16, R77, R16, !PT ;  /* 0x000000104d107209 */ /* 0x000fe40007800000 */
[----:B------:R-:W-:Y:S02]  /*2050*/  FMNMX R13, R80, R13, !PT ;  /* 0x0000000d500d7209 */ /* 0x000fe40007800000 */
[----:B------:R-:W-:Y:S02]  /*2060*/  FMNMX R2, R81, R2, !PT ;  /* 0x0000000251027209 */ /* 0x000fe40007800000 */
[----:B------:R-:W-:Y:S02]  /*2070*/  FMNMX R15, R84, R15, !PT ;  /* 0x0000000f540f7209 */ /* 0x000fe40007800000 */
[----:B------:R-:W-:Y:S02]  /*2080*/  FMNMX R16, R85, R16, !PT ;  /* 0x0000001055107209 */ /* 0x000fe40007800000 */
[----:B------:R-:W-:-:S02]  /*2090*/  FMNMX R2, R13, R2, !PT ;  /* 0x000000020d027209 */ /* 0x000fc40007800000 */
[----:B------:R-:W-:Y:S02]  /*20a0*/  FMNMX R15, R15, R16, !PT ;  /* 0x000000100f0f7209 */ /* 0x000fe40007800000 */
[----:B------:R-:W-:Y:S02]  /*20b0*/  P2R R18, PR, RZ, 0x2 ;  /* 0x00000002ff127803 */ /* 0x000fe40000000000 */
[----:B------:R-:W-:Y:S02]  /*20c0*/  FMNMX R15, R2, R15, !PT ;  /* 0x0000000f020f7209 */ /* 0x000fe40007800000 */
[----:B------:R-:W-:Y:S02]  /*20d0*/  P2R R22, PR, RZ, 0x1 ;  /* 0x00000001ff167803 */ /* 0x000fe40000000000 */
[----:B------:R-:W-:Y:S01]  /*20e0*/  LOP3.LUT P0, RZ, R4, 0x800000, RZ, 0xc0, !PT ;  /* 0x0080000004ff7812 */ /* 0x000fe2000780c0ff */
[----:B------:R-:W1:Y:S01]  /*20f0*/  SHFL.BFLY PT, R2, R15, 0x2, 0x1f ;  /* 0x0c401f000f027f89 */ /* 0x000e6200000e0000 */
[----:B------:R-:W-:-:S02]  /*2100*/  FMNMX R33, R54, R33, !PT ;  /* 0x0000002136217209 */ /* 0x000fc40007800000 */
[----:B------:R-:W-:Y:S02]  /*2110*/  FSEL R71, R71, -INF , P0 ;  /* 0xff80000047477808 */ /* 0x000fe40000000000 */
[----:B------:R-:W-:Y:S02]  /*2120*/  ISETP.NE.AND P0, PT, R22, RZ, PT ;  /* 0x000000ff1600720c */ /* 0x000fe40003f05270 */
[----:B------:R-:W-:Y:S02]  /*2130*/  FMNMX R33, R62, R33, !PT ;  /* 0x000000213e217209 */ /* 0x000fe40007800000 */
[----:B------:R-:W-:Y:S02]  /*2140*/  FSEL R74, R74, -INF , P0 ;  /* 0xff8000004a4a7808 */ /* 0x000fe40000000000 */
[----:B------:R-:W-:Y:S02]  /*2150*/  ISETP.GT.AND P0, PT, R4, -0x1, PT ;  /* 0xffffffff0400780c */ /* 0x000fe40003f04270 */
[----:B------:R-:W-:-:S02]  /*2160*/  FMNMX R4, R12, R35, !PT ;  /* 0x000000230c047209 */ /* 0x000fc40007800000 */
[----:B------:R-:W-:Y:S02]  /*2170*/  FSEL R78, R78, -INF , P2 ;  /* 0xff8000004e4e7808 */ /* 0x000fe40001000000 */
[----:B------:R-:W-:Y:S02]  /*2180*/  FMNMX R4, R43, R4, !PT ;  /* 0x000000042b047209 */ /* 0x000fe40007800000 */
[----:B------:R-:W-:Y:S02]  /*2190*/  FSEL R79, R79, -INF , P3 ;  /* 0xff8000004f4f7808 */ /* 0x000fe40001800000 */
[----:B------:R-:W-:Y:S02]  /*21a0*/  FMNMX R4, R51, R4, !PT ;  /* 0x0000000433047209 */ /* 0x000fe40007800000 */
[----:B------:R-:W-:Y:S02]  /*21b0*/  FMNMX R33, R70, R33, !PT ;  /* 0x0000002146217209 */ /* 0x000fe40007800000 */
[----:B-1----:R-:W-:-:S02]  /*21c0*/  FMNMX R16, R15, R2, !PT ;  /* 0x000000020f107209 */ /* 0x002fc40007800000 */
[----:B------:R-:W-:Y:S02]  /*21d0*/  FMNMX R4, R59, R4, !PT ;  /* 0x000000043b047209 */ /* 0x000fe40007800000 */
[----:B------:R-:W-:Y:S01]  /*21e0*/  FSEL R87, R87, -INF , !P0 ;  /* 0xff80000057577808 */ /* 0x000fe20004000000 */
[----:B------:R-:W1:Y:S01]  /*21f0*/  SHFL.BFLY PT, R13, R16, 0x1, 0x1f ;  /* 0x0c201f00100d7f89 */ /* 0x000e6200000e0000 */
[----:B------:R-:W-:Y:S02]  /*2200*/  FMNMX R4, R67, R4, !PT ;  /* 0x0000000443047209 */ /* 0x000fe40007800000 */
[----:B------:R-:W-:Y:S02]  /*2210*/  FSEL R82, R82, -INF , P4 ;  /* 0xff80000052527808 */ /* 0x000fe40002000000 */
[----:B------:R-:W-:Y:S02]  /*2220*/  FSEL R83, R83, -INF , P5 ;  /* 0xff80000053537808 */ /* 0x000fe40002800000 */
[----:B------:R-:W-:-:S02]  /*2230*/  FSEL R86, R86, -INF , P6 ;  /* 0xff80000056567808 */ /* 0x000fc40003000000 */
[----:B------:R-:W-:-:S04]  /*2240*/  FMNMX R33, R78, R33, !PT ;  /* 0x000000214e217209 */ /* 0x000fc80007800000 */
[----:B------:R-:W-:Y:S02]  /*2250*/  FMNMX R33, R86, R33, !PT ;  /* 0x0000002156217209 */ /* 0x000fe40007800000 */
[----:B-1----:R-:W-:-:S04]  /*2260*/  FMNMX R2, R16, R13, !PT ;  /* 0x0000000d10027209 */ /* 0x002fc80007800000 */
[----:B------:R-:W-:-:S04]  /*2270*/  FSETP.NEU.AND P1, PT, R2, -INF , PT ;  /* 0xff8000000200780b */ /* 0x000fc80003f2d000 */
[----:B------:R-:W-:Y:S02]  /*2280*/  FSEL R13, R2, RZ, P1 ;  /* 0x000000ff020d7208 */ /* 0x000fe40000800000 */
[----:B------:R-:W-:-:S03]  /*2290*/  ISETP.NE.AND P1, PT, R18, RZ, PT ;  /* 0x000000ff1200720c */ /* 0x000fc60003f25270 */
[----:B------:R-:W-:Y:S01]  /*22a0*/  FMUL R36, R13, UR8 ;  /* 0x000000080d247c20 */ /* 0x000fe20008400000 */
[----:B------:R-:W-:Y:S02]  /*22b0*/  FSEL R75, R75, -INF , P1 ;  /* 0xff8000004b4b7808 */ /* 0x000fe40000800000 */
[----:B------:R-:W-:Y:S01]  /*22c0*/  LOP3.LUT P1, RZ, R88, 0x1f, RZ, 0xc0, !PT ;  /* 0x0000001f58ff7812 */ /* 0x000fe2000782c0ff */
[--C-:B------:R-:W-:Y:S01]  /*22d0*/  FFMA R18, R29, UR8, -R36.reuse ;  /* 0x000000081d127c23 */ /* 0x100fe20008000824 */
[--C-:B------:R-:W-:Y:S01]  /*22e0*/  FFMA R23, R26, UR8, -R36.reuse ;  /* 0x000000081a177c23 */ /* 0x100fe20008000824 */
[----:B------:R-:W-:Y:S01]  /*22f0*/  FMNMX R29, R17, R34, !PT ;  /* 0x00000022111d7209 */ /* 0x000fe20007800000 */
[--C-:B------:R-:W-:Y:S01]  /*2300*/  FFMA R25, R25, UR8, -R36.reuse ;  /* 0x0000000819197c23 */ /* 0x100fe20008000824 */
[----:B------:R-:W-:Y:S01]  /*2310*/  FMNMX R26, R31, R14, !PT ;  /* 0x0000000e1f1a7209 */ /* 0x000fe20007800000 */
[--C-:B------:R-:W-:Y:S01]  /*2320*/  FFMA R27, R44, UR8, -R36.reuse ;  /* 0x000000082c1b7c23 */ /* 0x100fe20008000824 */
[----:B------:R-:W-:Y:S01]  /*2330*/  FMNMX R29, R42, R29, !PT ;  /* 0x0000001d2a1d7209 */ /* 0x000fe20007800000 */
[----:B------:R1:W-:Y:S01]  /*2340*/  MUFU.EX2 R16, R25 ;  /* 0x0000001900107308 */ /* 0x0003e20000000800 */
[----:B------:R-:W-:Y:S01]  /*2350*/  FMNMX R32, R47, R26, !PT ;  /* 0x0000001a2f207209 */ /* 0x000fe20007800000 */
[--C-:B------:R-:W-:Y:S01]  /*2360*/  FFMA R44, R69, UR8, -R36.reuse ;  /* 0x00000008452c7c23 */ /* 0x100fe20008000824 */
[----:B------:R-:W-:Y:S01]  /*2370*/  FMNMX R29, R50, R29, !PT ;  /* 0x0000001d321d7209 */ /* 0x000fe20007800000 */
[--C-:B------:R-:W-:Y:S01]  /*2380*/  FFMA R15, R28, UR8, -R36.reuse ;  /* 0x000000081c0f7c23 */ /* 0x100fe20008000824 */
[----:B------:R-:W-:Y:S01]  /*2390*/  FMNMX R32, R55, R32, !PT ;  /* 0x0000002037207209 */ /* 0x000fe20007800000 */
[--C-:B------:R-:W-:Y:S01]  /*23a0*/  FFMA R28, R41, UR8, -R36.reuse ;  /* 0x00000008291c7c23 */ /* 0x100fe20008000824 */
[----:B------:R-:W-:Y:S01]  /*23b0*/  FMNMX R37, R58, R29, !PT ;  /* 0x0000001d3a257209 */ /* 0x000fe20007800000 */
[--C-:B------:R-:W-:Y:S01]  /*23c0*/  FFMA R41, R68, UR8, -R36.reuse ;  /* 0x0000000844297c23 */ /* 0x100fe20008000824 */
[----:B------:R-:W-:Y:S01]  /*23d0*/  FMNMX R32, R63, R32, !PT ;  /* 0x000000203f207209 */ /* 0x000fe20007800000 */
[--C-:B-1----:R-:W-:Y:S01]  /*23e0*/  FFMA R25, R40, UR8, -R36.reuse ;  /* 0x0000000828197c23 */ /* 0x102fe20008000824 */
        /* <DEDUP_REMOVED lines=20> */
[--C-:B------:R-:W-:Y:S01]  /*2530*/  FFMA R45, R57, UR8, -R36.reuse ;  /* 0x00000008392d7c23 */ /* 0x100fe20008000824 */
[--C-:B------:R-:W-:Y:S01]  /*2540*/  FFMA R48, R60, UR8, -R36.reuse ;  /* 0x000000083c307c23 */ /* 0x100fe20008000824 */
[----:B------:R-:W-:Y:S01]  /*2550*/  FMNMX R4, R4, R33, !PT ;  /* 0x0000002104047209 */ /* 0x000fe20007800000 */
[--C-:B------:R-:W-:Y:S01]  /*2560*/  FFMA R53, R61, UR8, -R36.reuse ;  /* 0x000000083d357c23 */ /* 0x100fe20008000824 */
[--C-:B------:R-:W-:Y:S01]  /*2570*/  FFMA R33, R64, UR8, -R36.reuse ;  /* 0x0000000840217c23 */ /* 0x100fe20008000824 */
[--C-:B------:R-:W-:Y:S01]  /*2580*/  FFMA R40, R65, UR8, -R36.reuse ;  /* 0x0000000841287c23 */ /* 0x100fe20008000824 */
[--C-:B------:R-:W-:Y:S01]  /*2590*/  FFMA R19, R19, UR8, -R36.reuse ;  /* 0x0000000813137c23 */ /* 0x100fe20008000824 */
[----:B------:R-:W1:Y:S01]  /*25a0*/  SHFL.BFLY PT, R37, R4, 0x2, 0x1f ;  /* 0x0c401f0004257f89 */ /* 0x000e6200000e0000 */
[--C-:B------:R-:W-:Y:S01]  /*25b0*/  FFMA R52, R73, UR8, -R36.reuse ;  /* 0x0000000849347c23 */ /* 0x100fe20008000824 */
[--C-:B------:R-:W-:Y:S01]  /*25c0*/  FFMA R56, R76, UR8, -R36.reuse ;  /* 0x000000084c387c23 */ /* 0x100fe20008000824 */
[--C-:B------:R-:W-:Y:S01]  /*25d0*/  FFMA R57, R77, UR8, -R36.reuse ;  /* 0x000000084d397c23 */ /* 0x100fe20008000824 */
[--C-:B------:R-:W-:Y:S01]  /*25e0*/  FFMA R60, R80, UR8, -R36.reuse ;  /* 0x00000008503c7c23 */ /* 0x100fe20008000824 */
[--C-:B------:R-:W-:Y:S01]  /*25f0*/  FFMA R61, R81, UR8, -R36.reuse ;  /* 0x00000008513d7c23 */ /* 0x100fe20008000824 */
[--C-:B------:R-:W-:Y:S01]  /*2600*/  FFMA R64, R84, UR8, -R36.reuse ;  /* 0x0000000854407c23 */ /* 0x100fe20008000824 */
[----:B------:R-:W-:Y:S01]  /*2610*/  FFMA R65, R85, UR8, -R36 ;  /* 0x0000000855417c23 */ /* 0x000fe20008000824 */
[----:B------:R-:W2:Y:S08]  /*2620*/  MUFU.EX2 R13, R13 ;  /* 0x0000000d000d7308 */ /* 0x000eb00000000800 */
[----:B------:R-:W-:Y:S01]  /*2630*/  MUFU.EX2 R15, R15 ;  /* 0x0000000f000f7308 */ /* 0x000fe20000000800 */
[----:B-1----:R-:W-:-:S07]  /*2640*/  FMNMX R37, R4, R37, !PT ;  /* 0x0000002504257209 */ /* 0x002fce0007800000 */
[----:B------:R-:W-:Y:S01]  /*2650*/  MUFU.EX2 R18, R18 ;  /* 0x0000001200127308 */ /* 0x000fe20000000800 */
[----:B------:R-:W1:Y:S07]  /*2660*/  SHFL.BFLY PT, R4, R37, 0x1, 0x1f ;  /* 0x0c201f0025047f89 */ /* 0x000e6e00000e0000 */
[----:B------:R-:W-:Y:S08]  /*2670*/  MUFU.EX2 R19, R19 ;  /* 0x0000001300137308 */ /* 0x000ff00000000800 */
[----:B------:R-:W-:Y:S08]  /*2680*/  MUFU.EX2 R22, R22 ;  /* 0x0000001600167308 */ /* 0x000ff00000000800 */
[----:B------:R-:W-:Y:S01]  /*2690*/  MUFU.EX2 R20, R20 ;  /* 0x0000001400147308 */ /* 0x000fe20000000800 */
[----:B-1----:R-:W-:-:S04]  /*26a0*/  FMNMX R4, R37, R4, !PT ;  /* 0x0000000425047209 */ /* 0x002fc80007800000 */
[----:B------:R-:W-:-:S03]  /*26b0*/  FSETP.NEU.AND P0, PT, R4, -INF , PT ;  /* 0xff8000000400780b */ /* 0x000fc60003f0d000 */
[----:B------:R-:W-:Y:S01]  /*26c0*/  MUFU.EX2 R23, R23 ;  /* 0x0000001700177308 */ /* 0x000fe20000000800 */
[----:B------:R-:W-:Y:S02]  /*26d0*/  FSEL R37, R4, RZ, P0 ;  /* 0x000000ff04257208 */ /* 0x000fe40000000000 */
[----:B------:R-:W-:-:S03]  /*26e0*/  LOP3.LUT P0, RZ, R9, 0xff, RZ, 0xc0, !PT ;  /* 0x000000ff09ff7812 */ /* 0x000fc6000780c0ff */
[----:B------:R-:W-:Y:S02]  /*26f0*/  FMUL R69, R37, UR8 ;  /* 0x0000000825457c20 */ /* 0x000fe40008400000 */
[----:B------:R-:W-:Y:S02]  /*2700*/  MUFU.EX2 R25, R25 ;  /* 0x0000001900197308 */ /* 0x000fe40000000800 */
[--C-:B------:R-:W-:Y:S01]  /*2710*/  FFMA R68, R12, UR8, -R69.reuse ;  /* 0x000000080c447c23 */ /* 0x100fe20008000845 */
[CC--:B------:R-:W-:Y:S01]  /*2720*/  LEA.HI R12, R10.reuse, R5.reuse, RZ, 0x14 ;  /* 0x000000050a0c7211 */ /* 0x0c0fe200078fa0ff */
[--C-:B------:R-:W-:Y:S01]  /*2730*/  FFMA R39, R7, UR8, -R69.reuse ;  /* 0x0000000807277c23 */ /* 0x100fe20008000845 */
[----:B------:R-:W-:Y:S01]  /*2740*/  LEA.HI R10, R10, R5, RZ, 0x15 ;  /* 0x000000050a0a7211 */ /* 0x000fe200078fa8ff */
[--C-:B------:R-:W-:Y:S01]  /*2750*/  FFMA R36, R31, UR8, -R69.reuse ;  /* 0x000000081f247c23 */ /* 0x100fe20008000845 */
[----:B------:R-:W-:Y:S01]  /*2760*/  LOP3.LUT R72, R12, 0xffff, RZ, 0xc0, !PT ;  /* 0x0000ffff0c487812 */ /* 0x000fe200078ec0ff */
[--C-:B------:R-:W-:Y:S01]  /*2770*/  FFMA R14, R14, UR8, -R69.reuse ;  /* 0x000000080e0e7c23 */ /* 0x100fe20008000845 */
[----:B------:R-:W-:Y:S01]  /*2780*/  LOP3.LUT R12, R12, 0xfff0, RZ, 0xc0, !PT ;  /* 0x0000fff00c0c7812 */ /* 0x000fe200078ec0ff */
[--C-:B------:R-:W-:Y:S01]  /*2790*/  FFMA R9, R43, UR8, -R69.reuse ;  /* 0x000000082b097c23 */ /* 0x100fe20008000845 */
[----:B------:R-:W-:Y:S01]  /*27a0*/  SHF.R.U32.HI R7, RZ, 0x4, R72 ;  /* 0x00000004ff077819 */ /* 0x000fe20000011648 */
[----:B------:R1:W-:Y:S01]  /*27b0*/  MUFU.EX2 R76, R14 ;  /* 0x0000000e004c7308 */ /* 0x0003e20000000800 */
[----:B------:R-:W-:Y:S01]  /*27c0*/  PRMT R37, R10, 0x9910, RZ ;  /* 0x000099100a257816 */ /* 0x000fe200000000ff */
[--C-:B------:R-:W-:Y:S01]  /*27d0*/  FFMA R17, R17, UR8, -R69.reuse ;  /* 0x0000000811117c23 */ /* 0x100fe20008000845 */
[----:B------:R-:W-:Y:S01]  /*27e0*/  LEA.HI R31, R72, R7, RZ, 0x11 ;  /* 0x00000007481f7211 */ /* 0x000fe200078f88ff */
[----:B------:R-:W-:Y:S01]  /*27f0*/  FFMA R34, R34, UR8, -R69 ;  /* 0x0000000822227c23 */ /* 0x000fe20008000845 */
[----:B------:R-:W-:Y:S01]  /*2800*/  IADD3 R72, RZ, -R12, RZ ;  /* 0x8000000cff487210 */ /* 0x000fe20007ffe0ff */
[----:B------:R-:W-:Y:S01]  /*2810*/  IMAD.MOV.U32 R12, RZ, RZ, R37 ;  /* 0x000000ffff0c7224 */ /* 0x000fe200078e0025 */
[----:B------:R-:W-:Y:S01]  /*2820*/  LOP3.LUT R31, R31, 0xfe, RZ, 0xc0, !PT ;  /* 0x000000fe1f1f7812 */ /* 0x000fe200078ec0ff */
[----:B------:R3:W-:Y:S01]  /*2830*/  MUFU.EX2 R80, R9 ;  /* 0x0000000900507308 */ /* 0x0007e20000000800 */
[----:B------:R-:W-:Y:S01]  /*2840*/  PRMT R72, R72, 0x7710, RZ ;  /* 0x0000771048487816 */ /* 0x000fe200000000ff */
[--C-:B------:R-:W-:Y:S01]  /*2850*/  FFMA R35, R35, UR8, -R69.reuse ;  /* 0x0000000823237c23 */ /* 0x100fe20008000845 */
[----:B------:R-:W-:Y:S01]  /*2860*/  IADD3 R37, RZ, -R31, RZ ;  /* 0x8000001fff257210 */ /* 0x000fe20007ffe0ff */
[--C-:B------:R-:W-:Y:S01]  /*2870*/  FFMA R38, R38, UR8, -R69.reuse ;  /* 0x0000000826267c23 */ /* 0x100fe20008000845 */
[----:B------:R-:W-:Y:S01]  /*2880*/  SHF.R.S32.HI R12, RZ, 0x5, R12 ;  /* 0x00000005ff0c7819 */ /* 0x000fe2000001140c */
[----:B------:R-:W-:Y:S01]  /*2890*/  IMAD.IADD R5, R5, 0x1, R72 ;  /* 0x0000000105057824 */ /* 0x000fe200078e0248 */
[----:B------:R-:W-:Y:S01]  /*28a0*/  PRMT R72, R37, 0x7710, RZ ;  /* 0x0000771025487816 */ /* 0x000fe200000000ff */
[----:B------:R-:W4:Y:S01]  /*28b0*/  MUFU.EX2 R17, R17 ;  /* 0x0000001100117308 */ /* 0x000f220000000800 */
[----:B------:R-:W-:Y:S01]  /*28c0*/  PRMT R12, R12, 0x9910, RZ ;  /* 0x000099100c0c7816 */ /* 0x000fe200000000ff */
[--C-:B------:R-:W-:Y:S01]  /*28d0*/  FFMA R47, R47, UR8, -R69.reuse ;  /* 0x000000082f2f7c23 */ /* 0x100fe20008000845 */
[----:B------:R-:W-:Y:S01]  /*28e0*/  IADD3 R7, R7, R72, RZ ;  /* 0x0000004807077210 */ /* 0x000fe20007ffe0ff */
[--C-:B------:R-:W-:Y:S01]  /*28f0*/  FFMA R50, R50, UR8, -R69.reuse ;  /* 0x0000000832327c23 */ /* 0x100fe20008000845 */
[----:B------:R-:W-:Y:S01]  /*2900*/  PRMT R5, R5, 0x9910, RZ ;  /* 0x0000991005057816 */ /* 0x000fe200000000ff */
[----:B------:R-:W-:Y:S01]  /*2910*/  FFMA R51, R51, UR8, -R69 ;  /* 0x0000000833337c23 */ /* 0x000fe20008000845 */
[----:B------:R-:W-:Y:S01]  /*2920*/  PRMT R7, R7, 0x8880, RZ ;  /* 0x0000888007077816 */ /* 0x000fe200000000ff */
[----:B------:R-:W5:Y:S01]  /*2930*/  MUFU.EX2 R68, R68 ;  /* 0x0000004400447308 */ /* 0x000f620000000800 */
[----:B-1----:R-:W-:Y:S01]  /*2940*/  PRMT R14, R6, 0x8880, RZ ;  /* 0x00008880060e7816 */ /* 0x002fe200000000ff */
[----:B------:R-:W-:Y:S01]  /*2950*/  IMAD R12, R12, 0x10, R5 ;  /* 0x000000100c0c7824 */ /* 0x000fe200078e0205 */
[----:B------:R-:W-:Y:S01]  /*2960*/  MOV R5, R7 ;  /* 0x0000000700057202 */ /* 0x000fe20000000f00 */
[--C-:B------:R-:W-:Y:S01]  /*2970*/  FFMA R6, R46, UR8, -R69.reuse ;  /* 0x000000082e067c23 */ /* 0x100fe20008000845 */
[--C-:B------:R-:W-:Y:S01]  /*2980*/  FFMA R54, R54, UR8, -R69.reuse ;  /* 0x0000000836367c23 */ /* 0x100fe20008000845 */
[--C-:B------:R-:W-:Y:S01]  /*2990*/  FFMA R55, R55, UR8, -R69.reuse ;  /* 0x0000000837377c23 */ /* 0x100fe20008000845 */
[----:B------:R-:W-:Y:S01]  /*29a0*/  FFMA R58, R58, UR8, -R69 ;  /* 0x000000083a3a7c23 */ /* 0x000fe20008000845 */
[----:B------:R-:W-:Y:S01]  /*29b0*/  IMAD R5, R12, 0x8, R5 ;  /* 0x000000080c057824 */ /* 0x000fe200078e0205 */
[----:B------:R-:W-:Y:S01]  /*29c0*/  MUFU.EX2 R81, R6 ;  /* 0x0000000600517308 */ /* 0x000fe20000000800 */
[--C-:B------:R-:W-:Y:S01]  /*29d0*/  FFMA R12, R42, UR8, -R69.reuse ;  /* 0x000000082a0c7c23 */ /* 0x100fe20008000845 */
[--C-:B------:R-:W-:Y:S01]  /*29e0*/  FFMA R59, R59, UR8, -R69.reuse ;  /* 0x000000083b3b7c23 */ /* 0x100fe20008000845 */
[--C-:B------:R-:W-:Y:S01]  /*29f0*/  FFMA R62, R62, UR8, -R69.reuse ;  /* 0x000000083e3e7c23 */ /* 0x100fe20008000845 */
[----:B------:R-:W-:Y:S01]  /*2a00*/  SHF.L.U32 R7, R5, 0x3, RZ ;  /* 0x0000000305077819 */ /* 0x000fe200000006ff */
[--C-:B------:R-:W-:Y:S01]  /*2a10*/  FFMA R63, R63, UR8, -R69.reuse ;  /* 0x000000083f3f7c23 */ /* 0x100fe20008000845 */
[--C-:B------:R-:W-:Y:S01]  /*2a20*/  FFMA R66, R66, UR8, -R69.reuse ;  /* 0x0000000842427c23 */ /* 0x100fe20008000845 */
[----:B------:R-:W-:Y:S01]  /*2a30*/  FFMA R67, R67, UR8, -R69 ;  /* 0x0000000843437c23 */ /* 0x000fe20008000845 */
[----:B------:R-:W-:Y:S01]  /*2a40*/  IADD3 R7, R7, UR4, R7 ;  /* 0x0000000407077c10 */ /* 0x000fe2000fffe007 */
[----:B------:R-:W1:Y:S01]  /*2a50*/  MUFU.EX2 R39, R39 ;  /* 0x0000002700277308 */ /* 0x000e620000000800 */
[--C-:B------:R-:W-:Y:S01]  /*2a60*/  FFMA R70, R70, UR8, -R69.reuse ;  /* 0x0000000846467c23 */ /* 0x100fe20008000845 */
[--C-:B------:R-:W-:Y:S01]  /*2a70*/  FFMA R87, R87, UR8, -R69.reuse ;  /* 0x0000000857577c23 */ /* 0x100fe20008000845 */
[C---:B------:R-:W-:Y:S01]  /*2a80*/  IADD3 R5, R7.reuse, 0x24460, RZ ;  /* 0x0002446007057810 */ /* 0x040fe20007ffe0ff */
[C---:B------:R-:W-:Y:S01]  /*2a90*/  VIADD R42, R7.reuse, 0x24440 ;  /* 0x00024440072a7836 */ /* 0x040fe20000000000 */
[----:B------:R-:W-:Y:S01]  /*2aa0*/  IADD3 R8, R7, 0x24400, RZ ;  /* 0x0002440007087810 */ /* 0x000fe20007ffe0ff */
[----:B------:R-:W-:Y:S01]  /*2ab0*/  FFMA R86, R86, UR8, -R69 ;  /* 0x0000000856567c23 */ /* 0x000fe20008000845 */
[----:B------:R-:W-:Y:S01]  /*2ac0*/  SHF.R.U32.HI R46, RZ, 0x3, R5 ;  /* 0x00000003ff2e7819 */ /* 0x000fe20000011605 */
[----:B------:R1:W2:Y:S01]  /*2ad0*/  MUFU.EX2 R10, R36 ;  /* 0x00000024000a7308 */ /* 0x0002a20000000800 */
[----:B------:R-:W-:Y:S01]  /*2ae0*/  SHF.R.U32.HI R43, RZ, 0x3, R42 ;  /* 0x00000003ff2b7819 */ /* 0x000fe2000001162a */
[--C-:B------:R-:W-:Y:S01]  /*2af0*/  FFMA R83, R83, UR8, -R69.reuse ;  /* 0x0000000853537c23 */ /* 0x100fe20008000845 */
[----:B------:R-:W-:Y:S01]  /*2b00*/  LOP3.LUT R46, R5, 0x70, R46, 0x78, !PT ;  /* 0x00000070052e7812 */ /* 0x000fe200078e782e */
[--C-:B------:R-:W-:Y:S01]  /*2b10*/  FFMA R82, R82, UR8, -R69.reuse ;  /* 0x0000000852527c23 */ /* 0x100fe20008000845 */
[----:B------:R-:W-:Y:S01]  /*2b20*/  SHF.R.S32.HI R5, RZ, 0x2, R14 ;  /* 0x00000002ff057819 */ /* 0x000fe2000001140e */
[--C-:B------:R-:W-:Y:S01]  /*2b30*/  FFMA R79, R79, UR8, -R69.reuse ;  /* 0x000000084f4f7c23 */ /* 0x100fe20008000845 */
[----:B------:R-:W-:Y:S01]  /*2b40*/  FFMA R78, R78, UR8, -R69 ;  /* 0x000000084e4e7c23 */ /* 0x000fe20008000845 */
[----:B------:R-:W-:Y:S01]  /*2b50*/  MUFU.EX2 R77, R12 ;  /* 0x0000000c004d7308 */ /* 0x000fe20000000800 */
[----:B---3--:R-:W-:Y:S01]  /*2b60*/  LOP3.LUT R9, R5, 0xffff, RZ, 0xc0, !PT ;  /* 0x0000ffff05097812 */ /* 0x008fe200078ec0ff */
[----:B-1----:R-:W-:-:S02]  /*2b70*/  VIADD R36, R7, 0x24420 ;  /* 0x0002442007247836 */ /* 0x002fc40000000000 */
[--C-:B------:R-:W-:Y:S01]  /*2b80*/  FFMA R75, R75, UR8, -R69.reuse ;  /* 0x000000084b4b7c23 */ /* 0x100fe20008000845 */
[----:B------:R-:W-:Y:S01]  /*2b90*/  FFMA R71, R71, UR8, -R69 ;  /* 0x0000000847477c23 */ /* 0x000fe20008000845 */
[----:B------:R-:W-:Y:S01]  /*2ba0*/  SHF.R.U32.HI R6, RZ, 0x5, R9 ;  /* 0x00000005ff067819 */ /* 0x000fe20000011609 */
[----:B------:R-:W-:Y:S01]  /*2bb0*/  FFMA R69, R74, UR8, -R69 ;  /* 0x000000084a457c23 */ /* 0x000fe20008000845 */
[----:B------:R-:W-:Y:S01]  /*2bc0*/  SHF.R.U32.HI R37, RZ, 0x3, R36 ;  /* 0x00000003ff257819 */ /* 0x000fe20000011624 */
[----:B------:R-:W1:Y:S01]  /*2bd0*/  MUFU.EX2 R31, R34 ;  /* 0x00000022001f7308 */ /* 0x000e620000000800 */
[----:B------:R-:W-:Y:S02]  /*2be0*/  LOP3.LUT R6, R6, 0x7, RZ, 0xc0, !PT ;  /* 0x0000000706067812 */ /* 0x000fe400078ec0ff */
[----:B------:R-:W-:Y:S02]  /*2bf0*/  LOP3.LUT R36, R36, 0x70, R37, 0x78, !PT ;  /* 0x0000007024247812 */ /* 0x000fe400078e7825 */
[----:B------:R-:W-:-:S02]  /*2c00*/  IADD3 R6, R5, R6, RZ ;  /* 0x0000000605067210 */ /* 0x000fc40007ffe0ff */
[----:B------:R-:W-:Y:S01]  /*2c10*/  MOV R37, RZ ;  /* 0x000000ff00257202 */ /* 0x000fe20000000f00 */
[----:B------:R3:W1:Y:S01]  /*2c20*/  MUFU.EX2 R72, R35 ;  /* 0x0000002300487308 */ /* 0x0006620000000800 */
[----:B------:R-:W-:Y:S02]  /*2c30*/  LOP3.LUT R6, R6, 0xfff8, RZ, 0xc0, !PT ;  /* 0x0000fff806067812 */ /* 0x000fe400078ec0ff */
[----:B------:R-:W-:Y:S02]  /*2c40*/  MOV R88, R36 ;  /* 0x0000002400587202 */ /* 0x000fe40000000f00 */
[----:B------:R-:W-:Y:S02]  /*2c50*/  IADD3 R6, RZ, -R6, RZ ;  /* 0x80000006ff067210 */ /* 0x000fe40007ffe0ff */
[----:B------:R-:W-:Y:S01]  /*2c60*/  LOP3.LUT R42, R42, 0x70, R43, 0x78, !PT ;  /* 0x000000702a2a7812 */ /* 0x000fe200078e782b */
[----:B------:R1:W1:Y:S01]  /*2c70*/  MUFU.EX2 R73, R38 ;  /* 0x0000002600497308 */ /* 0x0002620000000800 */
[----:B------:R-:W-:Y:S01]  /*2c80*/  PRMT R6, R6, 0x7710, RZ ;  /* 0x0000771006067816 */ /* 0x000fe200000000ff */
[----:B------:R-:W-:Y:S01]  /*2c90*/  IMAD.MOV.U32 R43, RZ, RZ, RZ ;  /* 0x000000ffff2b7224 */ /* 0x000fe200078e00ff */
[----:B---3--:R-:W-:-:S02]  /*2ca0*/  SHF.R.U32.HI R35, RZ, 0x3, R8 ;  /* 0x00000003ff237819 */ /* 0x008fc40000011608 */
[----:B------:R-:W-:Y:S01]  /*2cb0*/  IADD3 R5, R5, R6, RZ ;  /* 0x0000000605057210 */ /* 0x000fe20007ffe0ff */
[----:B------:R-:W-:Y:S01]  /*2cc0*/  IMAD.MOV.U32 R6, RZ, RZ, R11 ;  /* 0x000000ffff067224 */ /* 0x000fe200078e000b */
[----:B------:R-:W-:Y:S01]  /*2cd0*/  LOP3.LUT R34, R8, 0x70, R35, 0x78, !PT ;  /* 0x0000007008227812 */ /* 0x000fe200078e7823 */
[----:B------:R-:W3:Y:S01]  /*2ce0*/  MUFU.EX2 R28, R28 ;  /* 0x0000001c001c7308 */ /* 0x000ee20000000800 */
[----:B------:R-:W-:Y:S01]  /*2cf0*/  PRMT R11, R5, 0x9910, RZ ;  /* 0x00009910050b7816 */ /* 0x000fe200000000ff */
[----:B------:R-:W-:Y:S01]  /*2d00*/  IMAD.MOV.U32 R35, RZ, RZ, RZ ;  /* 0x000000ffff237224 */ /* 0x000fe200078e00ff */
[----:B------:R-:W-:Y:S02]  /*2d10*/  SHF.R.S32.HI R5, RZ, 0x5, R6 ;  /* 0x00000005ff057819 */ /* 0x000fe40000011406 */
[----:B------:R-:W-:Y:S02]  /*2d20*/  MOV R6, R11 ;  /* 0x0000000b00067202 */ /* 0x000fe40000000f00 */
[----:B------:R-:W-:Y:S01]  /*2d30*/  PRMT R5, R5, 0x9910, RZ ;  /* 0x0000991005057816 */ /* 0x000fe200000000ff */
[----:B------:R-:W1:Y:S01]  /*2d40*/  MUFU.EX2 R27, R27 ;  /* 0x0000001b001b7308 */ /* 0x000e620000000800 */
[----:B------:R-:W-:Y:S01]  /*2d50*/  LEA R6, R3, R6, 0x6 ;  /* 0x0000000603067211 */ /* 0x000fe200078e30ff */
[----:B--2---:R-:W-:Y:S01]  /*2d60*/  FADD R3, RZ, R13 ;  /* 0x0000000dff037221 */ /* 0x004fe20000000000 */
[----:B------:R-:W-:-:S02]  /*2d70*/  MOV R85, R34 ;  /* 0x0000002200557202 */ /* 0x000fc40000000f00 */
[----:B------:R-:W-:Y:S01]  /*2d80*/  IADD3 R34, P2, R34, 0x4000, RZ ;  /* 0x0000400022227810 */ /* 0x000fe20007f5e0ff */
[----:B------:R-:W-:Y:S01]  /*2d90*/  FADD R12, R16, R3 ;  /* 0x00000003100c7221 */ /* 0x000fe20000000000 */
[----:B------:R-:W-:Y:S02]  /*2da0*/  IMAD R6, R5, 0x10, R6 ;  /* 0x0000001005067824 */ /* 0x000fe400078e0206 */
[----:B----4-:R-:W-:Y:S01]  /*2db0*/  FADD R5, RZ, R17 ;  /* 0x00000011ff057221 */ /* 0x010fe20000000000 */
[----:B------:R-:W2:Y:S01]  /*2dc0*/  MUFU.EX2 R30, R30 ;  /* 0x0000001e001e7308 */ /* 0x000ea20000000800 */
[----:B------:R-:W-:Y:S01]  /*2dd0*/  FADD R3, R15, R12 ;  /* 0x0000000c0f037221 */ /* 0x000fe20000000000 */
[----:B------:R-:W-:Y:S01]  /*2de0*/  IADD3.X R35, RZ, RZ, RZ, P2, !PT ;  /* 0x000000ffff237210 */ /* 0x000fe200017fe4ff */
[----:B-----5:R-:W-:Y:S01]  /*2df0*/  FADD R14, R68, R5 ;  /* 0x00000005440e7221 */ /* 0x020fe20000000000 */
[----:B------:R-:W-:Y:S01]  /*2e00*/  IADD3 R36, P2, R36, 0x4000, RZ ;  /* 0x0000400024247810 */ /* 0x000fe20007f5e0ff */
[----:B------:R-:W-:Y:S01]  /*2e10*/  FADD R12, R18, R3 ;  /* 0x00000003120c7221 */ /* 0x000fe20000000000 */
[----:B------:R-:W-:Y:S01]  /*2e20*/  MOV R34, R34 ;  /* 0x0000002200227202 */ /* 0x000fe20000000f00 */
[----:B------:R-:W-:Y:S01]  /*2e30*/  FADD R5, R39, R14 ;  /* 0x0000000e27057221 */ /* 0x000fe20000000000 */
[----:B------:R-:W4:Y:S01]  /*2e40*/  MUFU.EX2 R21, R21 ;  /* 0x0000001500157308 */ /* 0x000f220000000800 */
[----:B------:R-:W-:Y:S01]  /*2e50*/  FADD R3, R19, R12 ;  /* 0x0000000c13037221 */ /* 0x000fe20000000000 */
[----:B------:R-:W-:-:S02]  /*2e60*/  IMAD.X R37, RZ, RZ, RZ, P2 ;  /* 0x000000ffff257224 */ /* 0x000fc400010e06ff */
[----:B------:R-:W-:Y:S01]  /*2e70*/  FADD R12, R10, R5 ;  /* 0x000000050a0c7221 */ /* 0x000fe20000000000 */
[----:B-1----:R-:W-:Y:S01]  /*2e80*/  F2FP.F16.F32.PACK_AB R38, R23, R20 ;  /* 0x000000141726723e */ /* 0x002fe200000000ff */
[----:B------:R-:W-:Y:S01]  /*2e90*/  FADD R3, R22, R3 ;  /* 0x0000000316037221 */ /* 0x000fe20000000000 */
[----:B------:R-:W-:Y:S01]  /*2ea0*/  MOV R9, R42 ;  /* 0x0000002a00097202 */ /* 0x000fe20000000f00 */
[----:B------:R-:W-:Y:S01]  /*2eb0*/  FADD R5, R31, R12 ;  /* 0x0000000c1f057221 */ /* 0x000fe20000000000 */
[----:B------:R1:W5:Y:S01]  /*2ec0*/  MUFU.EX2 R84, R47 ;  /* 0x0000002f00547308 */ /* 0x0003620000000800 */
[----:B------:R-:W-:Y:S01]  /*2ed0*/  FADD R12, R20, R3 ;  /* 0x00000003140c7221 */ /* 0x000fe20000000000 */
[----:B------:R-:W-:Y:S01]  /*2ee0*/  MOV R35, R36 ;  /* 0x0000002400237202 */ /* 0x000fe20000000f00 */
[----:B------:R-:W-:Y:S01]  /*2ef0*/  FADD R14, R72, R5 ;  /* 0x00000005480e7221 */ /* 0x000fe20000000000 */
[----:B------:R-:W-:Y:S01]  /*2f00*/  F2FP.F16.F32.PACK_AB R36, R22, R19 ;  /* 0x000000131624723e */ /* 0x000fe200000000ff */
[----:B------:R-:W-:Y:S01]  /*2f10*/  FADD R12, R23, R12 ;  /* 0x0000000c170c7221 */ /* 0x000fe20000000000 */
[----:B------:R-:W-:Y:S01]  /*2f20*/  F2FP.F16.F32.PACK_AB R19, R10, R39 ;  /* 0x000000270a13723e */ /* 0x000fe200000000ff */
[----:B------:R-:W-:Y:S01]  /*2f30*/  FADD R5, R73, R14 ;  /* 0x0000000e49057221 */ /* 0x000fe20000000000 */
[----:B------:R-:W4:Y:S01]  /*2f40*/  MUFU.EX2 R24, R24 ;  /* 0x0000001800187308 */ /* 0x000f220000000800 */
[----:B------:R-:W-:Y:S01]  /*2f50*/  FADD R3, R25, R12 ;  /* 0x0000000c19037221 */ /* 0x000fe20000000000 */
[----:B-1----:R-:W-:-:S02]  /*2f60*/  IMAD.MOV.U32 R47, RZ, RZ, RZ ;  /* 0x000000ffff2f7224 */ /* 0x002fc400078e00ff */
[----:B------:R-:W-:Y:S01]  /*2f70*/  FADD R14, R76, R5 ;  /* 0x000000054c0e7221 */ /* 0x000fe20000000000 */
[----:B------:R-:W-:Y:S01]  /*2f80*/  IADD3 R42, P3, R42, 0x4000, RZ ;  /* 0x000040002a2a7810 */ /* 0x000fe20007f7e0ff */
[----:B---3--:R-:W-:Y:S01]  /*2f90*/  FADD R12, R28, R3 ;  /* 0x000000031c0c7221 */ /* 0x008fe20000000000 */
[----:B------:R-:W-:Y:S01]  /*2fa0*/  @!P1 MOV R11, 0x1 ;  /* 0x00000001000b9802 */ /* 0x000fe20000000f00 */
[----:B------:R-:W-:Y:S01]  /*2fb0*/  FADD R5, R77, R14 ;  /* 0x0000000e4d057221 */ /* 0x000fe20000000000 */
[----:B------:R-:W1:Y:S01]  /*2fc0*/  MUFU.EX2 R50, R50 ;  /* 0x0000003200327308 */ /* 0x000e620000000800 */
[----:B------:R-:W-:Y:S01]  /*2fd0*/  FADD R3, R27, R12 ;  /* 0x0000000c1b037221 */ /* 0x000fe20000000000 */
[----:B------:R-:W-:Y:S01]  /*2fe0*/  MOV R89, R46 ;  /* 0x0000002e00597202 */ /* 0x000fe20000000f00 */
[----:B------:R-:W-:Y:S01]  /*2ff0*/  FADD R14, R80, R5 ;  /* 0x00000005500e7221 */ /* 0x000fe20000000000 */
[----:B------:R-:W-:Y:S01]  /*3000*/  IADD3 R46, P2, R46, 0x4000, RZ ;  /* 0x000040002e2e7810 */ /* 0x000fe20007f5e0ff */
[----:B--2---:R-:W-:Y:S01]  /*3010*/  FADD R12, R30, R3 ;  /* 0x000000031e0c7221 */ /* 0x004fe20000000000 */
[----:B------:R-:W-:Y:S01]  /*3020*/  F2FP.F16.F32.PACK_AB R16, R16, R13 ;  /* 0x0000000d1010723e */ /* 0x000fe200000000ff */
[----:B------:R-:W-:Y:S01]  /*3030*/  FADD R5, R81, R14 ;  /* 0x0000000e51057221 */ /* 0x000fe20000000000 */
[----:B------:R-:W2:Y:S01]  /*3040*/  MUFU.EX2 R26, R26 ;  /* 0x0000001a001a7308 */ /* 0x000ea20000000800 */
[----:B----4-:R-:W-:Y:S01]  /*3050*/  FADD R3, R21, R12 ;  /* 0x0000000c15037221 */ /* 0x010fe20000000000 */
[----:B------:R-:W-:Y:S01]  /*3060*/  F2FP.F16.F32.PACK_AB R12, R28, R25 ;  /* 0x000000191c0c723e */ /* 0x000fe200000000ff */
[----:B-----5:R-:W-:Y:S01]  /*3070*/  FADD R5, R84, R5 ;  /* 0x0000000554057221 */ /* 0x020fe20000000000 */
[----:B------:R-:W-:Y:S01]  /*3080*/  F2FP.F16.F32.PACK_AB R18, R18, R15 ;  /* 0x0000000f1212723e */ /* 0x000fe200000000ff */
[----:B------:R-:W-:Y:S01]  /*3090*/  FADD R3, R24, R3 ;  /* 0x0000000318037221 */ /* 0x000fe20000000000 */
[----:B------:R-:W-:Y:S01]  /*30a0*/  F2FP.F16.F32.PACK_AB R17, R68, R17 ;  /* 0x000000114411723e */ /* 0x000fe200000000ff */
[----:B------:R-:W-:Y:S01]  /*30b0*/  IMAD.X R43, RZ, RZ, RZ, P3 ;  /* 0x000000ffff2b7224 */ /* 0x000fe200018e06ff */
[----:B------:R-:W3:Y:S01]  /*30c0*/  MUFU.EX2 R51, R51 ;  /* 0x0000003300337308 */ /* 0x000ee20000000800 */
[----:B-1----:R-:W-:Y:S01]  /*30d0*/  FADD R28, R50, R5 ;  /* 0x00000005321c7221 */ /* 0x002fe20000000000 */
[----:B------:R1:W-:Y:S01]  /*30e0*/  @!P1 SYNCS.ARRIVE.TRANS64.ART0 RZ, [UR4+0x18], R11 ;  /* 0x0000180bffff99a7 */ /* 0x0003e20008500004 */
[----:B------:R-:W-:Y:S01]  /*30f0*/  F2FP.F16.F32.PACK_AB R37, R72, R31 ;  /* 0x0000001f4825723e */ /* 0x000fe200000000ff */
[----:B------:R-:W-:Y:S01]  /*3100*/  IMAD.X R47, RZ, RZ, RZ, P2 ;  /* 0x000000ffff2f7224 */ /* 0x000fe200010e06ff */
[----:B------:R-:W-:Y:S01]  /*3110*/  F2FP.F16.F32.PACK_AB R39, R76, R73 ;  /* 0x000000494c27723e */ /* 0x000fe200000000ff */
[----:B------:R-:W-:Y:S01]  /*3120*/  STSM.16.M88.4 [R85], R16 ;  /* 0x0000001055007844 */ /* 0x000fe20000000200 */
[----:B------:R-:W-:Y:S01]  /*3130*/  F2FP.F16.F32.PACK_AB R14, R30, R27 ;  /* 0x0000001b1e0e723e */ /* 0x000fe200000000ff */
[----:B------:R-:W4:Y:S01]  /*3140*/  MUFU.EX2 R29, R29 ;  /* 0x0000001d001d7308 */ /* 0x000f220000000800 */
[----:B--2---:R-:W-:Y:S01]  /*3150*/  FADD R22, R26, R3 ;  /* 0x000000031a167221 */ /* 0x004fe20000000000 */
[----:B------:R-:W-:Y:S01]  /*3160*/  F2FP.F16.F32.PACK_AB R13, R80, R77 ;  /* 0x0000004d500d723e */ /* 0x000fe200000000ff */
[----:B------:R2:W-:Y:S01]  /*3170*/  STSM.16.M88.4 [R88], R36 ;  /* 0x0000002458007844 */ /* 0x0005e20000000200 */
[----:B------:R-:W-:Y:S01]  /*3180*/  F2FP.F16.F32.PACK_AB R15, R84, R81 ;  /* 0x00000051540f723e */ /* 0x000fe200000000ff */
[----:B-1----:R-:W-:Y:S01]  /*3190*/  IMAD.MOV.U32 R11, RZ, RZ, 0x3f800000 ;  /* 0x3f800000ff0b7424 */ /* 0x002fe200078e00ff */
[----:B------:R-:W-:-:S02]  /*31a0*/  MOV R90, R42 ;  /* 0x0000002a005a7202 */ /* 0x000fc40000000f00 */
[----:B------:R-:W-:Y:S01]  /*31b0*/  CS2R R30, SRZ ;  /* 0x00000000001e7805 */ /* 0x000fe2000001ff00 */
[----:B------:R-:W1:Y:S01]  /*31c0*/  MUFU.EX2 R54, R54 ;  /* 0x0000003600367308 */ /* 0x000e620000000800 */
[C---:B---3--:R-:W-:Y:S01]  /*31d0*/  FADD R5, R51.reuse, R28 ;  /* 0x0000001c33057221 */ /* 0x048fe20000000000 */
[----:B------:R-:W-:Y:S01]  /*31e0*/  F2FP.F16.F32.PACK_AB R24, R24, R21 ;  /* 0x000000151818723e */ /* 0x000fe200000000ff */
[----:B------:R3:W-:Y:S01]  /*31f0*/  STSM.16.M88.4 [R9], R12 ;  /* 0x0000000c09007844 */ /* 0x0007e20000000200 */
[----:B------:R-:W-:Y:S02]  /*3200*/  F2FP.F16.F32.PACK_AB R25, R51, R50 ;  /* 0x000000323319723e */ /* 0x000fe400000000ff */
[----:B------:R-:W-:Y:S02]  /*3210*/  CS2R R50, SRZ ;  /* 0x0000000000327805 */ /* 0x000fe4000001ff00 */
[----:B------:R-:W-:Y:S01]  /*3220*/  MOV R46, R46 ;  /* 0x0000002e002e7202 */ /* 0x000fe20000000f00 */
[----:B------:R-:W-:Y:S01]  /*3230*/  IMAD.MOV.U32 R47, RZ, RZ, RZ ;  /* 0x000000ffff2f7224 */ /* 0x000fe200078e00ff */
[----:B------:R-:W5:Y:S01]  /*3240*/  MUFU.EX2 R32, R32 ;  /* 0x0000002000207308 */ /* 0x000f620000000800 */
[C---:B----4-:R-:W-:Y:S01]  /*3250*/  FADD R3, R29.reuse, R22 ;  /* 0x000000161d037221 */ /* 0x050fe20000000000 */
[----:B------:R-:W-:Y:S01]  /*3260*/  F2FP.F16.F32.PACK_AB R26, R29, R26 ;  /* 0x0000001a1d1a723e */ /* 0x000fe200000000ff */
[----:B--2---:R-:W-:Y:S01]  /*3270*/  IMAD.MOV.U32 R37, RZ, RZ, RZ ;  /* 0x000000ffff257224 */ /* 0x004fe200078e00ff */
[----:B------:R-:W-:-:S02]  /*3280*/  PLOP3.LUT P2, PT, PT, PT, UP0, 0x80, 0x0 ;  /* 0x000000000000781c */ /* 0x000fc40003f4f008 */
[----:B------:R-:W-:Y:S02]  /*3290*/  CS2R R38, SRZ ;  /* 0x0000000000267805 */ /* 0x000fe4000001ff00 */
[----:B------:R-:W-:Y:S02]  /*32a0*/  MOV R36, RZ ;  /* 0x000000ff00247202 */ /* 0x000fe40000000f00 */
[----:B------:R-:W-:Y:S01]  /*32b0*/  CS2R R72, SRZ ;  /* 0x0000000000487805 */ /* 0x000fe2000001ff00 */
[----:B------:R-:W2:Y:S01]  /*32c0*/  MUFU.EX2 R55, R55 ;  /* 0x0000003700377308 */ /* 0x000ea20000000800 */
[----:B-1----:R-:W-:Y:S01]  /*32d0*/  FADD R22, R54, R5 ;  /* 0x0000000536167221 */ /* 0x002fe20000000000 */
[----:B------:R-:W-:Y:S01]  /*32e0*/  CS2R R76, SRZ ;  /* 0x00000000004c7805 */ /* 0x000fe2000001ff00 */
[----:B---3--:R-:W-:Y:S01]  /*32f0*/  IMAD.MOV.U32 R9, RZ, RZ, 0x3f800000 ;  /* 0x3f800000ff097424 */ /* 0x008fe200078e00ff */
[----:B------:R-:W-:Y:S02]  /*3300*/  CS2R R80, SRZ ;  /* 0x0000000000507805 */ /* 0x000fe4000001ff00 */
[----:B------:R-:W-:-:S02]  /*3310*/  CS2R R84, SRZ ;  /* 0x0000000000547805 */ /* 0x000fc4000001ff00 */
[----:B------:R-:W1:Y:S01]  /*3320*/  MUFU.EX2 R45, R45 ;  /* 0x0000002d002d7308 */ /* 0x000e620000000800 */
[----:B-----5:R-:W-:-:S07]  /*3330*/  FADD R20, R32, R3 ;  /* 0x0000000320147221 */ /* 0x020fce0000000000 */
[----:B------:R-:W3:Y:S01]  /*3340*/  MUFU.EX2 R58, R58 ;  /* 0x0000003a003a7308 */ /* 0x000ee20000000800 */
[C---:B--2---:R-:W-:Y:S01]  /*3350*/  FADD R5, R55.reuse, R22 ;  /* 0x0000001637057221 */ /* 0x044fe20000000000 */
[----:B------:R-:W-:-:S05]  /*3360*/  F2FP.F16.F32.PACK_AB R27, R55, R54 ;  /* 0x00000036371b723e */ /* 0x000fca00000000ff */
[----:B------:R2:W-:Y:S01]  /*3370*/  STSM.16.M88.4 [R89], R24 ;  /* 0x0000001859007844 */ /* 0x0005e20000000200 */
[----:B------:R-:W4:Y:S01]  /*3380*/  MUFU.EX2 R48, R48 ;  /* 0x0000003000307308 */ /* 0x000f220000000800 */
[----:B-1----:R-:W-:-:S07]  /*3390*/  FADD R3, R45, R20 ;  /* 0x000000142d037221 */ /* 0x002fce0000000000 */
[----:B------:R-:W1:Y:S01]  /*33a0*/  MUFU.EX2 R59, R59 ;  /* 0x0000003b003b7308 */ /* 0x000e620000000800 */
[----:B---3--:R-:W-:Y:S01]  /*33b0*/  FADD R22, R58, R5 ;  /* 0x000000053a167221 */ /* 0x008fe20000000000 */
[----:B--2---:R-:W-:-:S06]  /*33c0*/  CS2R R24, SRZ ;  /* 0x0000000000187805 */ /* 0x004fcc000001ff00 */
[----:B------:R-:W2:Y:S01]  /*33d0*/  MUFU.EX2 R53, R53 ;  /* 0x0000003500357308 */ /* 0x000ea20000000800 */
[----:B----4-:R-:W-:Y:S01]  /*33e0*/  FADD R20, R48, R3 ;  /* 0x0000000330147221 */ /* 0x010fe20000000000 */
[----:B------:R-:W-:Y:S02]  /*33f0*/  CS2R R26, SRZ ;  /* 0x00000000001a7805 */ /* 0x000fe4000001ff00 */
[----:B------:R-:W-:-:S04]  /*3400*/  CS2R R88, SRZ ;  /* 0x0000000000587805 */ /* 0x000fc8000001ff00 */
[----:B------:R-:W3:Y:S01]  /*3410*/  MUFU.EX2 R62, R62 ;  /* 0x0000003e003e7308 */ /* 0x000ee20000000800 */
[C---:B-1----:R-:W-:Y:S01]  /*3420*/  FADD R3, R59.reuse, R22 ;  /* 0x000000163b037221 */ /* 0x042fe20000000000 */
[----:B------:R-:W-:Y:S02]  /*3430*/  F2FP.F16.F32.PACK_AB R21, R59, R58 ;  /* 0x0000003a3b15723e */ /* 0x000fe400000000ff */
[----:B------:R-:W-:-:S04]  /*3440*/  CS2R R58, SRZ ;  /* 0x00000000003a7805 */ /* 0x000fc8000001ff00 */
[----:B------:R-:W1:Y:S01]  /*3450*/  MUFU.EX2 R33, R33 ;  /* 0x0000002100217308 */ /* 0x000e620000000800 */
[----:B--2---:R-:W-:-:S07]  /*3460*/  FADD R20, R53, R20 ;  /* 0x0000001435147221 */ /* 0x004fce0000000000 */
[----:B------:R-:W2:Y:S01]  /*3470*/  MUFU.EX2 R63, R63 ;  /* 0x0000003f003f7308 */ /* 0x000ea20000000800 */
[----:B---3--:R-:W-:-:S07]  /*3480*/  FADD R10, R62, R3 ;  /* 0x000000033e0a7221 */ /* 0x008fce0000000000 */
[----:B------:R-:W3:Y:S01]  /*3490*/  MUFU.EX2 R40, R40 ;  /* 0x0000002800287308 */ /* 0x000ee20000000800 */
[----:B-1----:R-:W-:Y:S01]  /*34a0*/  FADD R3, R33, R20 ;  /* 0x0000001421037221 */ /* 0x002fe20000000000 */
[----:B------:R-:W-:-:S06]  /*34b0*/  F2FP.F16.F32.PACK_AB R20, R45, R32 ;  /* 0x000000202d14723e */ /* 0x000fcc00000000ff */
[----:B------:R-:W1:Y:S01]  /*34c0*/  MUFU.EX2 R41, R41 ;  /* 0x0000002900297308 */ /* 0x000e620000000800 */
[C---:B--2---:R-:W-:Y:S01]  /*34d0*/  FADD R5, R63.reuse, R10 ;  /* 0x0000000a3f057221 */ /* 0x044fe20000000000 */
[----:B------:R-:W-:-:S06]  /*34e0*/  F2FP.F16.F32.PACK_AB R23, R63, R62 ;  /* 0x0000003e3f17723e */ /* 0x000fcc00000000ff */
[----:B------:R-:W2:Y:S01]  /*34f0*/  MUFU.EX2 R44, R44 ;  /* 0x0000002c002c7308 */ /* 0x000ea20000000800 */
[C---:B---3--:R-:W-:Y:S01]  /*3500*/  FADD R10, R40.reuse, R3 ;  /* 0x00000003280a7221 */ /* 0x048fe20000000000 */
[----:B------:R-:W-:Y:S02]  /*3510*/  F2FP.F16.F32.PACK_AB R40, R40, R33 ;  /* 0x000000212828723e */ /* 0x000fe400000000ff */
[----:B------:R-:W-:-:S04]  /*3520*/  CS2R R32, SRZ ;  /* 0x0000000000207805 */ /* 0x000fc8000001ff00 */
[----:B------:R-:W3:Y:S01]  /*3530*/  MUFU.EX2 R49, R49 ;  /* 0x0000003100317308 */ /* 0x000ee20000000800 */
[----:B-1----:R-:W-:-:S07]  /*3540*/  FADD R3, R41, R10 ;  /* 0x0000000a29037221 */ /* 0x002fce0000000000 */
[----:B------:R-:W1:Y:S01]  /*3550*/  MUFU.EX2 R52, R52 ;  /* 0x0000003400347308 */ /* 0x000e620000000800 */
[C---:B--2---:R-:W-:Y:S01]  /*3560*/  FADD R10, R44.reuse, R3 ;  /* 0x000000032c0a7221 */ /* 0x044fe20000000000 */
[----:B------:R-:W-:Y:S02]  /*3570*/  F2FP.F16.F32.PACK_AB R42, R44, R41 ;  /* 0x000000292c2a723e */ /* 0x000fe400000000ff */
[----:B------:R-:W-:-:S04]  /*3580*/  CS2R R44, SRZ ;  /* 0x00000000002c7805 */ /* 0x000fc8000001ff00 */
[----:B------:R-:W2:Y:S01]  /*3590*/  MUFU.EX2 R56, R56 ;  /* 0x0000003800387308 */ /* 0x000ea20000000800 */
[----:B---3--:R-:W-:-:S07]  /*35a0*/  FADD R3, R49, R10 ;  /* 0x0000000a31037221 */ /* 0x008fce0000000000 */
[----:B------:R-:W3:Y:S01]  /*35b0*/  MUFU.EX2 R66, R66 ;  /* 0x0000004200427308 */ /* 0x000ee20000000800 */
[C---:B-1----:R-:W-:Y:S01]  /*35c0*/  FADD R3, R52.reuse, R3 ;  /* 0x0000000334037221 */ /* 0x042fe20000000000 */
[----:B------:R-:W-:-:S06]  /*35d0*/  F2FP.F16.F32.PACK_AB R52, R52, R49 ;  /* 0x000000313434723e */ /* 0x000fcc00000000ff */
[----:B------:R-:W1:Y:S01]  /*35e0*/  MUFU.EX2 R57, R57 ;  /* 0x0000003900397308 */ /* 0x000e620000000800 */
[----:B--2---:R-:W-:-:S07]  /*35f0*/  FADD R10, R56, R3 ;  /* 0x00000003380a7221 */ /* 0x004fce0000000000 */
[----:B------:R-:W2:Y:S01]  /*3600*/  MUFU.EX2 R67, R67 ;  /* 0x0000004300437308 */ /* 0x000ea20000000800 */
[----:B---3--:R-:W-:-:S07]  /*3610*/  FADD R22, R66, R5 ;  /* 0x0000000542167221 */ /* 0x008fce0000000000 */
[----:B------:R-:W3:Y:S01]  /*3620*/  MUFU.EX2 R60, R60 ;  /* 0x0000003c003c7308 */ /* 0x000ee20000000800 */
[C---:B-1----:R-:W-:Y:S01]  /*3630*/  FADD R3, R57.reuse, R10 ;  /* 0x0000000a39037221 */ /* 0x042fe20000000000 */
[----:B------:R-:W-:Y:S02]  /*3640*/  F2FP.F16.F32.PACK_AB R54, R57, R56 ;  /* 0x000000383936723e */ /* 0x000fe400000000ff */
[----:B------:R-:W-:-:S04]  /*3650*/  CS2R R56, SRZ ;  /* 0x0000000000387805 */ /* 0x000fc8000001ff00 */
[----:B------:R-:W1:Y:S01]  /*3660*/  MUFU.EX2 R70, R70 ;  /* 0x0000004600467308 */ /* 0x000e620000000800 */
[----:B--2---:R-:W-:Y:S01]  /*3670*/  FADD R5, R67, R22 ;  /* 0x0000001643057221 */ /* 0x004fe20000000000 */
[----:B------:R-:W-:Y:S02]  /*3680*/  F2FP.F16.F32.PACK_AB R22, R53, R48 ;  /* 0x000000303516723e */ /* 0x000fe400000000ff */
[----:B------:R-:W-:Y:S02]  /*3690*/  CS2R R48, SRZ ;  /* 0x0000000000307805 */ /* 0x000fe4000001ff00 */
[----:B------:R-:W-:Y:S02]  /*36a0*/  F2FP.F16.F32.PACK_AB R41, R67, R66 ;  /* 0x000000424329723e */ /* 0x000fe400000000ff */
[----:B------:R-:W-:Y:S01]  /*36b0*/  CS2R R66, SRZ ;  /* 0x0000000000427805 */ /* 0x000fe2000001ff00 */
[----:B------:R2:W-:Y:S01]  /*36c0*/  STSM.16.M88.4 [R34], R20 ;  /* 0x0000001422007844 */ /* 0x0005e20000000200 */
[----:B------:R-:W4:Y:S01]  /*36d0*/  MUFU.EX2 R71, R71 ;  /* 0x0000004700477308 */ /* 0x000f220000000800 */
[----:B---3--:R-:W-:-:S07]  /*36e0*/  FADD R10, R60, R3 ;  /* 0x000000033c0a7221 */ /* 0x008fce0000000000 */
[----:B------:R-:W3:Y:S01]  /*36f0*/  MUFU.EX2 R61, R61 ;  /* 0x0000003d003d7308 */ /* 0x000ee20000000800 */
[----:B-1----:R-:W-:Y:S01]  /*3700*/  FADD R16, R70, R5 ;  /* 0x0000000546107221 */ /* 0x002fe20000000000 */
[----:B--2---:R-:W-:-:S06]  /*3710*/  MOV R34, RZ ;  /* 0x000000ff00227202 */ /* 0x004fcc0000000f00 */
[----:B------:R-:W1:Y:S01]  /*3720*/  MUFU.EX2 R69, R69 ;  /* 0x0000004500457308 */ /* 0x000e620000000800 */
[C---:B----4-:R-:W-:Y:S01]  /*3730*/  F2FP.F16.F32.PACK_AB R43, R71.reuse, R70 ;  /* 0x00000046472b723e */ /* 0x050fe200000000ff */
[----:B------:R-:W-:Y:S01]  /*3740*/  FADD R16, R71, R16 ;  /* 0x0000001047107221 */ /* 0x000fe20000000000 */
[----:B------:R-:W-:-:S03]  /*3750*/  CS2R R70, SRZ ;  /* 0x0000000000467805 */ /* 0x000fc6000001ff00 */
[----:B------:R2:W-:Y:S02]  /*3760*/  STSM.16.M88.4 [R35], R40 ;  /* 0x0000002823007844 */ /* 0x0005e40000000200 */
[----:B------:R4:W5:Y:S01]  /*3770*/  MUFU.EX2 R28, R75 ;  /* 0x0000004b001c7308 */ /* 0x0009620000000800 */
[C---:B---3--:R-:W-:Y:S01]  /*3780*/  FADD R3, R61.reuse, R10 ;  /* 0x0000000a3d037221 */ /* 0x048fe20000000000 */
[----:B------:R-:W-:-:S06]  /*3790*/  F2FP.F16.F32.PACK_AB R60, R61, R60 ;  /* 0x0000003c3d3c723e */ /* 0x000fcc00000000ff */
[----:B------:R-:W3:Y:S01]  /*37a0*/  MUFU.EX2 R78, R78 ;  /* 0x0000004e004e7308 */ /* 0x000ee20000000800 */
[----:B-1----:R-:W-:Y:S01]  /*37b0*/  FADD R5, R69, R16 ;  /* 0x0000001045057221 */ /* 0x002fe20000000000 */
[----:B----4-:R-:W-:Y:S01]  /*37c0*/  CS2R R74, SRZ ;  /* 0x00000000004a7805 */ /* 0x010fe2000001ff00 */
[----:B--2---:R-:W-:Y:S01]  /*37d0*/  IMAD.MOV.U32 R35, RZ, RZ, RZ ;  /* 0x000000ffff237224 */ /* 0x004fe200078e00ff */
[----:B------:R-:W-:-:S04]  /*37e0*/  CS2R R40, SRZ ;  /* 0x0000000000287805 */ /* 0x000fc8000001ff00 */
[----:B------:R-:W1:Y:S01]  /*37f0*/  MUFU.EX2 R79, R79 ;  /* 0x0000004f004f7308 */ /* 0x000e620000000800 */
[C---:B-----5:R-:W-:Y:S01]  /*3800*/  F2FP.F16.F32.PACK_AB R53, R28.reuse, R69 ;  /* 0x000000451c35723e */ /* 0x060fe200000000ff */
[----:B------:R-:W-:Y:S01]  /*3810*/  FADD R5, R28, R5 ;  /* 0x000000051c057221 */ /* 0x000fe20000000000 */
[----:B------:R-:W-:Y:S02]  /*3820*/  CS2R R28, SRZ ;  /* 0x00000000001c7805 */ /* 0x000fe4000001ff00 */
[----:B------:R-:W-:Y:S01]  /*3830*/  MOV R42, RZ ;  /* 0x000000ff002a7202 */ /* 0x000fe20000000f00 */
[----:B------:R-:W-:Y:S01]  /*3840*/  IMAD.MOV.U32 R43, RZ, RZ, RZ ;  /* 0x000000ffff2b7224 */ /* 0x000fe200078e00ff */
[----:B------:R-:W-:Y:S01]  /*3850*/  CS2R R68, SRZ ;  /* 0x0000000000447805 */ /* 0x000fe2000001ff00 */
[----:B------:R-:W-:Y:S01]  /*3860*/  MUFU.EX2 R64, R64 ;  /* 0x0000004000407308 */ /* 0x000fe20000000800 */
[----:B---3--:R-:W-:-:S07]  /*3870*/  FADD R12, R78, R5 ;  /* 0x000000054e0c7221 */ /* 0x008fce0000000000 */
[----:B------:R-:W2:Y:S01]  /*3880*/  MUFU.EX2 R65, R65 ;  /* 0x0000004100417308 */ /* 0x000ea20000000800 */
[C---:B-1----:R-:W-:Y:S01]  /*3890*/  F2FP.F16.F32.PACK_AB R55, R79.reuse, R78 ;  /* 0x0000004e4f37723e */ /* 0x042fe200000000ff */
[----:B------:R-:W-:Y:S01]  /*38a0*/  FADD R5, R79, R12 ;  /* 0x0000000c4f057221 */ /* 0x000fe20000000000 */
[----:B------:R-:W-:-:S03]  /*38b0*/  CS2R R78, SRZ ;  /* 0x00000000004e7805 */ /* 0x000fc6000001ff00 */
[----:B------:R1:W-:Y:S02]  /*38c0*/  STSM.16.M88.4 [R90], R52 ;  /* 0x000000345a007844 */ /* 0x0003e40000000200 */
[----:B------:R-:W3:Y:S08]  /*38d0*/  MUFU.EX2 R82, R82 ;  /* 0x0000005200527308 */ /* 0x000ef00000000800 */
[----:B------:R-:W4:Y:S01]  /*38e0*/  MUFU.EX2 R83, R83 ;  /* 0x0000005300537308 */ /* 0x000f220000000800 */
[----:B--2---:R-:W-:Y:S01]  /*38f0*/  F2FP.F16.F32.PACK_AB R62, R65, R64 ;  /* 0x00000040413e723e */ /* 0x004fe200000000ff */
[----:B------:R-:W-:Y:S01]  /*3900*/  FADD R64, R64, R3 ;  /* 0x0000000340407221 */ /* 0x000fe20000000000 */
[----:B-1----:R-:W-:-:S02]  /*3910*/  CS2R R52, SRZ ;  /* 0x0000000000347805 */ /* 0x002fc4000001ff00 */
[----:B------:R-:W-:-:S03]  /*3920*/  CS2R R54, SRZ ;  /* 0x0000000000367805 */ /* 0x000fc6000001ff00 */
[----:B------:R-:W-:Y:S01]  /*3930*/  MUFU.EX2 R86, R86 ;  /* 0x0000005600567308 */ /* 0x000fe20000000800 */
[----:B---3--:R-:W-:Y:S01]  /*3940*/  FADD R10, R82, R5 ;  /* 0x00000005520a7221 */ /* 0x008fe20000000000 */
[----:B------:R-:W-:-:S06]  /*3950*/  CS2R R90, SRZ ;  /* 0x00000000005a7805 */ /* 0x000fcc000001ff00 */
[----:B------:R-:W1:Y:S01]  /*3960*/  MUFU.EX2 R87, R87 ;  /* 0x0000005700577308 */ /* 0x000e620000000800 */
[C---:B----4-:R-:W-:Y:S01]  /*3970*/  F2FP.F16.F32.PACK_AB R61, R83.reuse, R82 ;  /* 0x00000052533d723e */ /* 0x050fe200000000ff */
[----:B------:R-:W-:Y:S01]  /*3980*/  FADD R5, R83, R10 ;  /* 0x0000000a53057221 */ /* 0x000fe20000000000 */
[----:B------:R-:W-:Y:S02]  /*3990*/  MOV R10, RZ ;  /* 0x000000ff000a7202 */ /* 0x000fe40000000f00 */
[----:B------:R-:W-:Y:S02]  /*39a0*/  CS2R R82, SRZ ;  /* 0x0000000000527805 */ /* 0x000fe4000001ff00 */
[----:B-1----:R-:W-:Y:S01]  /*39b0*/  F2FP.F16.F32.PACK_AB R63, R87, R86 ;  /* 0x00000056573f723e */ /* 0x002fe200000000ff */
[----:B------:R-:W-:Y:S01]  /*39c0*/  FADD R86, R86, R5 ;  /* 0x0000000556567221 */ /* 0x000fe20000000000 */
[----:B------:R-:W-:Y:S01]  /*39d0*/  FADD R5, R65, R64 ;  /* 0x0000004041057221 */ /* 0x000fe20000000000 */
[----:B------:R-:W-:-:S02]  /*39e0*/  CS2R R64, SRZ ;  /* 0x0000000000407805 */ /* 0x000fc4000001ff00 */
[----:B------:R1:W-:Y:S01]  /*39f0*/  STSM.16.M88.4 [R46], R60 ;  /* 0x0000003c2e007844 */ /* 0x0003e20000000200 */
[----:B------:R-:W-:Y:S01]  /*3a00*/  FADD R3, R87, R86 ;  /* 0x0000005657037221 */ /* 0x000fe20000000000 */
[----:B------:R-:W-:Y:S01]  /*3a10*/  CS2R R86, SRZ ;  /* 0x0000000000567805 */ /* 0x000fe2000001ff00 */
[----:B------:R2:W-:Y:S06]  /*3a20*/  MEMBAR.ALL.CTA ;  /* 0x0000000000007992 */ /* 0x0005ec0000008000 */
[----:B--2---:R-:W2:Y:S01]  /*3a30*/  FENCE.VIEW.ASYNC.S ;  /* 0x00000000000073c6 */ /* 0x004ea20000000000 */
[----:B-1----:R-:W-:-:S02]  /*3a40*/  MOV R46, RZ ;  /* 0x000000ff002e7202 */ /* 0x002fc40000000f00 */
[----:B------:R-:W-:Y:S02]  /*3a50*/  CS2R R60, SRZ ;  /* 0x00000000003c7805 */ /* 0x000fe4000001ff00 */
[----:B------:R-:W-:Y:S01]  /*3a60*/  CS2R R62, SRZ ;  /* 0x00000000003e7805 */ /* 0x000fe2000001ff00 */
[----:B--2---:R-:W-:Y:S01]  /*3a70*/  NOP ;  /* 0x0000000000007918 */ /* 0x004fe20000000000 */
[----:B------:R-:W-:Y:S05]  /*3a80*/  @!P2 BRA `(.L_x_13) ;  /* 0x00000024006ca947 */ /* 0x000fea0003800000 */
[----:B------:R-:W-:Y:S01]  /*3a90*/  MOV R12, R4 ;  /* 0x00000004000c7202 */ /* 0x000fe20000000f00 */
[----:B------:R-:W-:Y:S01]  /*3aa0*/  IMAD.MOV.U32 R13, RZ, RZ, R2 ;  /* 0x000000ffff0d7224 */ /* 0x000fe200078e0002 */
[----:B------:R-:W-:Y:S01]  /*3ab0*/  MOV R11, 0x3f800000 ;  /* 0x3f800000000b7802 */ /* 0x000fe20000000f00 */
[----:B------:R-:W-:Y:S01]  /*3ac0*/  IMAD.MOV.U32 R16, RZ, RZ, RZ ;  /* 0x000000ffff107224 */ /* 0x000fe200078e00ff */
[----:B------:R-:W-:Y:S01]  /*3ad0*/  MOV R24, RZ ;  /* 0x000000ff00187202 */ /* 0x000fe20000000f00 */
[----:B------:R-:W-:Y:S02]  /*3ae0*/  UIADD3 UR9, -UR7, URZ, URZ ;  /* 0x0000003f07097290 */ /* 0x000fe4000fffe13f */
[----:B------:R-:W-:Y:S01]  /*3af0*/  UPLOP3.LUT UP0, UPT, UPT, UPT, UPT, 0x40, 0x0 ;  /* 0x000000000000789c */ /* 0x000fe20003f0e870 */
[----:B------:R-:W-:-:S10]  /*3b00*/  ULDC UR8, c[0x0][0x480] ;  /* 0x0001200000087ab9 */ /* 0x000fd40000000800 */
.L_x_18:
[----:B------:R-:W1:Y:S01]  /*3b10*/  S2UR UR5, SR_CgaCtaId ;  /* 0x00000000000579c3 */ /* 0x000e620000008800 */
[----:B------:R-:W-:Y:S01]  /*3b20*/  UMOV UR4, 0x400 ;  /* 0x0000040000047882 */ /* 0x000fe20000000000 */
[----:B------:R-:W-:-:S05]  /*3b30*/  LOP3.LUT R10, R16, 0x1, RZ, 0x3c, !PT ;  /* 0x00000001100a7812 */ /* 0x000fca00078e3cff */
[----:B------:R-:W-:Y:S01]  /*3b40*/  IMAD.U32 R2, R10, -0x80000000, RZ ;  /* 0x800000000a027824 */ /* 0x000fe200078e00ff */
[----:B-1----:R-:W-:-:S04]  /*3b50*/  ULEA UR4, UR5, UR4, 0x18 ;  /* 0x0000000405047291 */ /* 0x002fc8000f8ec03f */
[----:B------:R-:W-:Y:S02]  /*3b60*/  ULEA UR5, UR6, UR4, 0xd ;  /* 0x0000000406057291 */ /* 0x000fe4000f8e683f */
[----:B------:R-:W-:Y:S02]  /*3b70*/  UIADD3 UR10, UR4, 0x18400, URZ ;  /* 0x00018400040a7890 */ /* 0x000fe4000fffe03f */
[----:B------:R-:W-:Y:S01]  /*3b80*/  UIADD3 UR11, UR5, 0xc400, URZ ;  /* 0x0000c400050b7890 */ /* 0x000fe2000fffe03f */
[----:B------:R-:W1:Y:S01]  /*3b90*/  SYNCS.PHASECHK.TRANS64.TRYWAIT P1, [UR4+0x10], R2 ;  /* 0x00001002ff0075a7 */ /* 0x000e620008020144 */
[----:B------:R-:W-:Y:S02]  /*3ba0*/  USHF.R.U32.HI UR10, URZ, 0x4, UR10 ;  /* 0x000000043f0a7899 */ /* 0x000fe4000801160a */
[----:B------:R-:W-:Y:S02]  /*3bb0*/  USHF.R.U32.HI UR11, URZ, 0x4, UR11 ;  /* 0x000000043f0b7899 */ /* 0x000fe4000801160b */
[----:B------:R-:W-:-:S02]  /*3bc0*/  ULOP3.LUT UR10, UR10, 0x3fc0, URZ, 0xc0, !UPT ;  /* 0x00003fc00a0a7892 */ /* 0x000fc4000f8ec03f */
[----:B------:R-:W-:Y:S02]  /*3bd0*/  ULOP3.LUT UR11, UR11, 0x3fc0, URZ, 0xc0, !UPT ;  /* 0x00003fc00b0b7892 */ /* 0x000fe4000f8ec03f */
[----:B------:R-:W-:Y:S02]  /*3be0*/  ULOP3.LUT UR12, UR10, 0x10000, URZ, 0xfc, !UPT ;  /* 0x000100000a0c7892 */ /* 0x000fe4000f8efc3f */
[----:B------:R-:W-:Y:S01]  /*3bf0*/  ULOP3.LUT UR10, UR11, 0x10000, URZ, 0xfc, !UPT ;  /* 0x000100000b0a7892 */ /* 0x000fe2000f8efc3f */
[----:B-1----:R-:W-:Y:S11]  /*3c00*/  @P1 BRA `(.L_x_14) ;  /* 0x00000000000c1947 */ /* 0x002ff60003800000 */
[----:B------:R-:W-:-:S04]  /*3c10*/  SHF.L.U32 R14, R10, 0x1f, RZ ;  /* 0x0000001f0a0e7819 */ /* 0x000fc800000006ff */
[----:B------:R-:W1:Y:S02]  /*3c20*/  SYNCS.PHASECHK.TRANS64.TRYWAIT P1, [UR4+0x10], R14 ;  /* 0x0000100eff0075a7 */ /* 0x000e640008020144 */
[----:B-1----:R-:W-:Y:S05]  /*3c30*/  @!P1 BRA `(.L_x_15) ;  /* 0x0000004000e49947 */ /* 0x002fea0003800000 */
.L_x_14:
[----:B------:R-:W-:Y:S01]  /*3c40*/  WARPGROUP.ARRIVE ;  /* 0x00000000000079c5 */ /* 0x000fe20000000000 */
[----:B------:R-:W-:Y:S01]  /*3c50*/  UMOV UR18, UR12 ;  /* 0x0000000c00127c82 */ /* 0x000fe20008000000 */
[----:B------:R-:W-:Y:S01]  /*3c60*/  UMOV UR19, 0x40000040 ;  /* 0x4000004000137882 */ /* 0x000fe20000000000 */
[----:B------:R-:W-:Y:S01]  /*3c70*/  UMOV UR16, UR10 ;  /* 0x0000000a00107c82 */ /* 0x000fe20008000000 */
[----:B------:R-:W-:Y:S01]  /*3c80*/  UMOV UR17, 0x40000040 ;  /* 0x4000004000117882 */ /* 0x000fe20000000000 */
[----:B------:R-:W-:Y:S01]  /*3c90*/  UIADD3 UR14, UR12, 0x806, URZ ;  /* 0x000008060c0e7890 */ /* 0x000fe2000fffe03f */
[----:B------:R-:W-:Y:S01]  /*3ca0*/  HGMMA.64x128x16.F32 R120, gdesc[UR16], RZ, !UPT ;  /* 0x01e00000107879f0 */ /* 0x000fe2000c7008ff */
[----:B------:R-:W-:Y:S01]  /*3cb0*/  ULOP3.LUT UR18, UR12, 0x2, URZ, 0xfc, !UPT ;  /* 0x000000020c127892 */ /* 0x000fe2000f8efc3f */
[----:B------:R-:W-:Y:S01]  /*3cc0*/  IMAD.U32 R14, R16, -0x80000000, RZ ;  /* 0x80000000100e7824 */ /* 0x000fe200078e00ff */
[----:B------:R-:W-:Y:S01]  /*3cd0*/  ULOP3.LUT UR16, UR10, 0x2, URZ, 0xfc, !UPT ;  /* 0x000000020a107892 */ /* 0x000fe2000f8efc3f */
[-C--:B------:R-:W-:Y:S01]  /*3ce0*/  FMUL R117, R117, R11.reuse ;  /* 0x0000000b75757220 */ /* 0x080fe20000400000 */
[----:B------:R-:W-:Y:S01]  /*3cf0*/  UMOV UR19, 0x40000040 ;  /* 0x4000004000137882 */ /* 0x000fe20000000000 */
[----:B------:R-:W-:Y:S01]  /*3d00*/  UMOV UR17, 0x40000040 ;  /* 0x4000004000117882 */ /* 0x000fe20000000000 */
[----:B------:R-:W-:Y:S01]  /*3d10*/  UMOV UR15, 0x40000040 ;  /* 0x40000040000f7882 */ /* 0x000fe20000000000 */
[----:B------:R-:W-:Y:S01]  /*3d20*/  UMOV UR13, 0x40000040 ;  /* 0x40000040000d7882 */ /* 0x000fe20000000000 */
[-C--:B------:R-:W-:Y:S01]  /*3d30*/  FMUL R116, R116, R11.reuse ;  /* 0x0000000b74747220 */ /* 0x080fe20000400000 */
        /* <DEDUP_REMOVED lines=45> */
[----:B------:R-:W-:Y:S01]  /*4010*/  FMUL R24, R24, R11 ;  /* 0x0000000b18187220 */ /* 0x000fe20000400000 */
        /* <DEDUP_REMOVED lines=48> */
[----:B------:R-:W-:Y:S01]  /*4320*/  HGMMA.64x128x16.F32 R120, gdesc[UR16], R120 ;  /* 0x01e00000107879f0 */ /* 0x000fe20008700878 */
[----:B------:R-:W-:-:S02]  /*4330*/  ULOP3.LUT UR18, UR12, 0x4, URZ, 0xfc, !UPT ;  /* 0x000000040c127892 */ /* 0x000fc4000f8efc3f */
        /* <DEDUP_REMOVED lines=43> */
[----:B------:R-:W-:-:S06]  /*45f0*/  UIADD3 UR12, UR10, 0x806, URZ ;  /* 0x000008060a0c7890 */ /* 0x000fcc000fffe03f */
[----:B------:R-:W-:-:S12]  /*4600*/  HGMMA.64x128x16.F32 R120, gdesc[UR16], R120 ;  /* 0x01e00000107879f0 */ /* 0x000fd80008700878 */
[----:B------:R-:W-:Y:S01]  /*4610*/  HGMMA.64x128x16.F32 R120, gdesc[UR12], R120, gsb0 ;  /* 0x01e000000c7879f0 */ /* 0x000fe20008000878 */
[----:B------:R-:W2:Y:S02]  /*4620*/  SYNCS.PHASECHK.TRANS64.TRYWAIT P1, [UR4+0x20], R14 ;  /* 0x0000200eff0075a7 */ /* 0x000ea40008020144 */
[----:B--2---:R-:W-:Y:S05]  /*4630*/  @P1 BRA `(.L_x_16) ;  /* 0x0000000000081947 */ /* 0x004fea0003800000 */
[----:B------:R-:W2:Y:S02]  /*4640*/  SYNCS.PHASECHK.TRANS64.TRYWAIT P1, [UR4+0x20], R14 ;  /* 0x0000200eff0075a7 */ /* 0x000ea40008020144 */
[----:B--2---:R-:W-:Y:S05]  /*4650*/  @!P1 BRA `(.L_x_17) ;  /* 0x0000003800789947 */ /* 0x004fea0003800000 */
.L_x_16:
[----:B------:R-:W-:Y:S01]  /*4660*/  UIADD3 UR10, UR5, 0x24400, URZ ;  /* 0x00024400050a7890 */ /* 0x000fe2000fffe03f */
[----:B------:R-:W-:Y:S01]  /*4670*/  WARPGROUP.ARRIVE ;  /* 0x00000000000079c5 */ /* 0x000fe20000000000 */
[----:B------:R-:W-:Y:S01]  /*4680*/  UIADD3 UR12, UR4, 0x400, URZ ;  /* 0x00000400040c7890 */ /* 0x000fe2000fffe03f */
[C---:B------:R-:W-:Y:S01]  /*4690*/  VIADD R18, R7.reuse, 0x24440 ;  /* 0x0002444007127836 */ /* 0x040fe20000000000 */
[----:B------:R-:W-:Y:S01]  /*46a0*/  USHF.R.U32.HI UR11, URZ, 0x4, UR10 ;  /* 0x000000043f0b7899 */ /* 0x000fe2000801160a */
[----:B------:R-:W-:Y:S01]  /*46b0*/  IADD3 R186, R7, 0x24460, RZ ;  /* 0x0002446007ba7810 */ /* 0x000fe20007ffe0ff */
[----:B------:R-:W-:Y:S02]  /*46c0*/  USHF.R.U32.HI UR10, URZ, 0x4, UR12 ;  /* 0x000000043f0a7899 */ /* 0x000fe4000801160c */
[----:B------:R-:W-:Y:S01]  /*46d0*/  ULOP3.LUT UR11, UR11, 0x3fc0, URZ, 0xc0, !UPT ;  /* 0x00003fc00b0b7892 */ /* 0x000fe2000f8ec03f */
[----:B------:R-:W-:Y:S01]  /*46e0*/  SHF.R.U32.HI R19, RZ, 0x3, R18 ;  /* 0x00000003ff137819 */ /* 0x000fe20000011612 */
[----:B------:R-:W-:Y:S01]  /*46f0*/  ULOP3.LUT UR10, UR10, 0x3fc0, URZ, 0xc0, !UPT ;  /* 0x00003fc00a0a7892 */ /* 0x000fe2000f8ec03f */
[----:B------:R-:W-:Y:S01]  /*4700*/  SHF.R.U32.HI R187, RZ, 0x3, R186 ;  /* 0x00000003ffbb7819 */ /* 0x000fe200000116ba */
[----:B------:R-:W-:Y:S01]  /*4710*/  ULOP3.LUT UR11, UR11, 0x10000, URZ, 0xfc, !UPT ;  /* 0x000100000b0b7892 */ /* 0x000fe2000f8efc3f */
[----:B------:R-:W-:Y:S01]  /*4720*/  LOP3.LUT R18, R18, 0x70, R19, 0x78, !PT ;  /* 0x0000007012127812 */ /* 0x000fe200078e7813 */
[----:B------:R-:W-:Y:S01]  /*4730*/  ULOP3.LUT UR10, UR10, 0x4000000, URZ, 0xfc, !UPT ;  /* 0x040000000a0a7892 */ /* 0x000fe2000f8efc3f */
[----:B------:R-:W-:Y:S01]  /*4740*/  IMAD.MOV.U32 R19, RZ, RZ, RZ ;  /* 0x000000ffff137224 */ /* 0x000fe200078e00ff */
[----:B------:R-:W-:Y:S01]  /*4750*/  UMOV UR13, 0x40000040 ;  /* 0x40000040000d7882 */ /* 0x000fe20000000000 */
[----:B------:R-:W-:Y:S01]  /*4760*/  UMOV UR15, 0x40000040 ;  /* 0x40000040000f7882 */ /* 0x000fe20000000000 */
[----:B------:R-:W-:Y:S01]  /*4770*/  IADD3 R188, P3, R18, 0x4000, RZ ;  /* 0x0000400012bc7810 */ /* 0x000fe20007f7e0ff */
[----:B------:R-:W-:Y:S01]  /*4780*/  UMOV UR12, UR11 ;  /* 0x0000000b000c7c82 */ /* 0x000fe20008000000 */
[----:B------:R-:W-:Y:S01]  /*4790*/  MOV R22, R18 ;  /* 0x0000001200167202 */ /* 0x000fe20000000f00 */
[----:B------:R-:W-:Y:S01]  /*47a0*/  UMOV UR14, UR10 ;  /* 0x0000000a000e7c82 */ /* 0x000fe20008000000 */
[----:B------:R-:W-:Y:S01]  /*47b0*/  LOP3.LUT R186, R186, 0x70, R187, 0x78, !PT ;  /* 0x00000070baba7812 */ /* 0x000fe200078e78bb */
[----:B------:R-:W-:Y:S01]  /*47c0*/  HGMMA.64x192x16.F32 R24, gdesc[UR12].tnspB, R24, UP0 ;  /* 0x42e000000c1879f0 */ /* 0x000fe2000bf00818 */
[----:B------:R-:W-:Y:S01]  /*47d0*/  UIADD3 UR14, UR10, 0x80, URZ ;  /* 0x000000800a0e7890 */ /* 0x000fe2000fffe03f */
[----:B------:R-:W-:Y:S01]  /*47e0*/  IMAD.MOV.U32 R187, RZ, RZ, RZ ;  /* 0x000000ffffbb7224 */ /* 0x000fe200078e00ff */
[----:B------:R-:W-:Y:S01]  /*47f0*/  ULOP3.LUT UR12, UR11, 0x2, URZ, 0xfc, !UPT ;  /* 0x000000020b0c7892 */ /* 0x000fe2000f8efc3f */
[----:B------:R-:W-:Y:S01]  /*4800*/  IMAD.X R189, RZ, RZ, RZ, P3 ;  /* 0x000000ffffbd7224 */ /* 0x000fe200018e06ff */
[----:B------:R-:W-:Y:S01]  /*4810*/  UMOV UR15, 0x40000040 ;  /* 0x40000040000f7882 */ /* 0x000fe20000000000 */
[----:B------:R-:W-:Y:S01]  /*4820*/  UMOV UR13, 0x40000040 ;  /* 0x40000040000d7882 */ /* 0x000fe20000000000 */
[----:B------:R-:W-:-:S02]  /*4830*/  UIADD3 UR9, UR9, 0x1, URZ ;  /* 0x0000000109097890 */ /* 0x000fc4000fffe03f */
[----:B------:R-:W-:Y:S01]  /*4840*/  MOV R19, R188 ;  /* 0x000000bc00137202 */ /* 0x000fe20000000f00 */
[----:B------:R-:W-:-:S10]  /*4850*/  UPLOP3.LUT UP0, UPT, UPT, UPT, UPT, 0x80, 0x0 ;  /* 0x000000000000789c */ /* 0x000fd40003f0f070 */
[----:B------:R-:W-:Y:S01]  /*4860*/  HGMMA.64x192x16.F32 R24, gdesc[UR12].tnspB, R24 ;  /* 0x42e000000c1879f0 */ /* 0x000fe20008700818 */
[----:B------:R-:W-:Y:S02]  /*4870*/  UIADD3 UR14, UR10, 0x100, URZ ;  /* 0x000001000a0e7890 */ /* 0x000fe4000fffe03f */
[----:B------:R-:W-:Y:S01]  /*4880*/  ULOP3.LUT UR12, UR11, 0x4, URZ, 0xfc, !UPT ;  /* 0x000000040b0c7892 */ /* 0x000fe2000f8efc3f */
[----:B------:R-:W-:Y:S01]  /*4890*/  UMOV UR15, 0x40000040 ;  /* 0x40000040000f7882 */ /* 0x000fe20000000000 */
[----:B------:R-:W-:-:S15]  /*48a0*/  UMOV UR13, 0x40000040 ;  /* 0x40000040000d7882 */ /* 0x000fde0000000000 */
[----:B------:R-:W-:Y:S01]  /*48b0*/  HGMMA.64x192x16.F32 R24, gdesc[UR12].tnspB, R24 ;  /* 0x42e000000c1879f0 */ /* 0x000fe20008700818 */
[----:B------:R-:W-:Y:S02]  /*48c0*/  UIADD3 UR14, UR10, 0x180, URZ ;  /* 0x000001800a0e7890 */ /* 0x000fe4000fffe03f */
[----:B------:R-:W-:Y:S01]  /*48d0*/  ULOP3.LUT UR12, UR11, 0x6, URZ, 0xfc, !UPT ;  /* 0x000000060b0c7892 */ /* 0x000fe2000f8efc3f */
[----:B------:R-:W-:Y:S01]  /*48e0*/  UMOV UR15, 0x40000040 ;  /* 0x40000040000f7882 */ /* 0x000fe20000000000 */
[----:B------:R-:W-:-:S15]  /*48f0*/  UMOV UR13, 0x40000040 ;  /* 0x40000040000d7882 */ /* 0x000fde0000000000 */
[----:B------:R-:W-:Y:S01]  /*4900*/  HGMMA.64x192x16.F32 R24, gdesc[UR12].tnspB, R24 ;  /* 0x42e000000c1879f0 */ /* 0x000fe20008700818 */
[----:B------:R-:W-:Y:S02]  /*4910*/  UIADD3 UR14, UR10, 0x200, URZ ;  /* 0x000002000a0e7890 */ /* 0x000fe4000fffe03f */
[----:B------:R-:W-:Y:S01]  /*4920*/  UIADD3 UR12, UR11, 0x400, URZ ;  /* 0x000004000b0c7890 */ /* 0x000fe2000fffe03f */
        /* <DEDUP_REMOVED lines=17> */
[----:B------:R-:W-:Y:S03]  /*4a40*/  HGMMA.64x192x16.F32 R24, gdesc[UR12].tnspB, R24, gsb0 ;  /* 0x42e000000c1879f0 */ /* 0x000fe60008000818 */
[----:B------:R-:W-:Y:S02]  /*4a50*/  WARPGROUP.DEPBAR.LE gsb0, 0x1 ;  /* 0x00008000000079c5 */ /* 0x000fe40000010100 */
[----:B-1----:R-:W-:Y:S02]  /*4a60*/  FMNMX R9, R120, R128, !PT ;  /* 0x0000008078097209 */ /* 0x002fe40007800000 */
        /* <DEDUP_REMOVED lines=61> */
[----:B------:R-:W-:-:S03]  /*4e40*/  FMNMX R11, R11, R16, !PT ;  /* 0x000000100b0b7209 */ /* 0x000fc60007800000 */
[----:B------:R-:W1:Y:S01]  /*4e50*/  SHFL.BFLY PT, R2, R9, 0x2, 0x1f ;  /* 0x0c401f0009027f89 */ /* 0x000e6200000e0000 */
[----:B------:R-:W-:-:S05]  /*4e60*/  FMNMX R15, R11, R12, !PT ;  /* 0x0000000c0b0f7209 */ /* 0x000fca0007800000 */
[----:B------:R-:W2:Y:S01]  /*4e70*/  SHFL.BFLY PT, R4, R15, 0x2, 0x1f ;  /* 0x0c401f000f047f89 */ /* 0x000ea200000e0000 */
[----:B-1----:R-:W-:-:S05]  /*4e80*/  FMNMX R11, R9, R2, !PT ;  /* 0x00000002090b7209 */ /* 0x002fca0007800000 */
[----:B------:R-:W1:Y:S01]  /*4e90*/  SHFL.BFLY PT, R2, R11, 0x1, 0x1f ;  /* 0x0c201f000b027f89 */ /* 0x000e6200000e0000 */
[----:B--2---:R-:W-:-:S05]  /*4ea0*/  FMNMX R16, R15, R4, !PT ;  /* 0x000000040f107209 */ /* 0x004fca0007800000 */
[----:B------:R-:W2:Y:S01]  /*4eb0*/  SHFL.BFLY PT, R17, R16, 0x1, 0x1f ;  /* 0x0c201f0010117f89 */ /* 0x000ea200000e0000 */
[----:B-1----:R-:W-:-:S04]  /*4ec0*/  FMNMX R2, R11, R2, !PT ;  /* 0x000000020b027209 */ /* 0x002fc80007800000 */
[----:B------:R-:W-:Y:S02]  /*4ed0*/  FSETP.NEU.AND P1, PT, R2, -INF , PT ;  /* 0xff8000000200780b */ /* 0x000fe40003f2d000 */
[----:B--2---:R-:W-:Y:S02]  /*4ee0*/  FMNMX R4, R16, R17, !PT ;  /* 0x0000001110047209 */ /* 0x004fe40007800000 */
[----:B------:R-:W-:Y:S02]  /*4ef0*/  FSEL R14, R2, RZ, P1 ;  /* 0x000000ff020e7208 */ /* 0x000fe40000800000 */
[----:B------:R-:W-:Y:S02]  /*4f00*/  FSETP.NEU.AND P2, PT, R4, -INF , PT ;  /* 0xff8000000400780b */ /* 0x000fe40003f4d000 */
[----:B------:R-:W-:Y:S01]  /*4f10*/  MOV R16, R186 ;  /* 0x000000ba00107202 */ /* 0x000fe20000000f00 */
[----:B------:R-:W-:Y:S01]  /*4f20*/  FADD R9, -R14, R13 ;  /* 0x0000000d0e097221 */ /* 0x000fe20000000100 */
[----:B------:R-:W-:Y:S01]  /*4f30*/  FSEL R23, R4, RZ, P2 ;  /* 0x000000ff04177208 */ /* 0x000fe20001000000 */
[----:B------:R-:W-:-:S02]  /*4f40*/  FMUL R14, R14, UR8 ;  /* 0x000000080e0e7c20 */ /* 0x000fc40008400000 */
[----:B------:R-:W-:Y:S02]  /*4f50*/  FMUL R13, R9, UR8 ;  /* 0x00000008090d7c20 */ /* 0x000fe40008400000 */
[C---:B------:R-:W-:Y:S01]  /*4f60*/  FADD R9, -R23.reuse, R12 ;  /* 0x0000000c17097221 */ /* 0x040fe20000000100 */
[----:B------:R-:W-:Y:S01]  /*4f70*/  FMUL R23, R23, UR8 ;  /* 0x0000000817177c20 */ /* 0x000fe20008400000 */
[----:B------:R-:W1:Y:S01]  /*4f80*/  S2R R12, SR_TID.X ;  /* 0x00000000000c7919 */ /* 0x000e620000002100 */
[----:B------:R2:W-:Y:S01]  /*4f90*/  MUFU.EX2 R11, R13 ;  /* 0x0000000d000b7308 */ /* 0x0005e20000000800 */
[--C-:B------:R-:W-:Y:S01]  /*4fa0*/  FFMA R120, R120, UR8, -R14.reuse ;  /* 0x0000000878787c23 */ /* 0x100fe2000800080e */
[--C-:B------:R-:W-:Y:S01]  /*4fb0*/  FFMA R121, R121, UR8, -R14.reuse ;  /* 0x0000000879797c23 */ /* 0x100fe2000800080e */
[--C-:B------:R-:W-:Y:S01]  /*4fc0*/  FFMA R124, R124, UR8, -R14.reuse ;  /* 0x000000087c7c7c23 */ /* 0x100fe2000800080e */
[--C-:B------:R-:W-:Y:S01]  /*4fd0*/  FFMA R125, R125, UR8, -R14.reuse ;  /* 0x000000087d7d7c23 */ /* 0x100fe2000800080e */
[--C-:B------:R-:W-:Y:S01]  /*4fe0*/  FFMA R128, R128, UR8, -R14.reuse ;  /* 0x0000000880807c23 */ /* 0x100fe2000800080e */
[--C-:B------:R-:W-:Y:S01]  /*4ff0*/  FFMA R129, R129, UR8, -R14.reuse ;  /* 0x0000000881817c23 */ /* 0x100fe2000800080e */
[--C-:B------:R-:W-:Y:S01]  /*5000*/  FFMA R132, R132, UR8, -R14.reuse ;  /* 0x0000000884847c23 */ /* 0x100fe2000800080e */
[----:B------:R-:W-:Y:S01]  /*5010*/  FFMA R133, R133, UR8, -R14 ;  /* 0x0000000885857c23 */ /* 0x000fe2000800080e */
[----:B--2---:R-:W-:Y:S01]  /*5020*/  SHF.R.U32.HI R13, RZ, 0x3, R8 ;  /* 0x00000003ff0d7819 */ /* 0x004fe20000011608 */
[--C-:B------:R-:W-:Y:S01]  /*5030*/  FFMA R136, R136, UR8, -R14.reuse ;  /* 0x0000000888887c23 */ /* 0x100fe2000800080e */
        /* <DEDUP_REMOVED lines=23> */
[----:B------:R-:W-:Y:S01]  /*51b0*/  FMUL R9, R9, UR8 ;  /* 0x0000000809097c20 */ /* 0x000fe20008400000 */
[--C-:B------:R-:W-:Y:S01]  /*51c0*/  FFMA R122, R122, UR8, -R23.reuse ;  /* 0x000000087a7a7c23 */ /* 0x100fe20008000817 */
[----:B------:R-:W-:Y:S01]  /*51d0*/  IADD3 R14, R7, 0x24420, RZ ;  /* 0x00024420070e7810 */ /* 0x000fe20007ffe0ff */
[----:B------:R-:W-:Y:S01]  /*51e0*/  FFMA R123, R123, UR8, -R23 ;  /* 0x000000087b7b7c23 */ /* 0x000fe20008000817 */
[----:B-1----:R-:W-:Y:S01]  /*51f0*/  LOP3.LUT P1, RZ, R12, 0x1f, RZ, 0xc0, !PT ;  /* 0x0000001f0cff7812 */ /* 0x002fe2000782c0ff */
[----:B------:R-:W-:Y:S01]  /*5200*/  MUFU.EX2 R120, R120 ;  /* 0x0000007800787308 */ /* 0x000fe20000000800 */
[----:B------:R-:W-:Y:S01]  /*5210*/  LOP3.LUT R12, R8, 0x70, R13, 0x78, !PT ;  /* 0x00000070080c7812 */ /* 0x000fe200078e780d */
[----:B------:R-:W-:Y:S01]  /*5220*/  IMAD.MOV.U32 R13, RZ, RZ, RZ ;  /* 0x000000ffff0d7224 */ /* 0x000fe200078e00ff */
[----:B------:R-:W-:Y:S01]  /*5230*/  SHF.R.U32.HI R15, RZ, 0x3, R14 ;  /* 0x00000003ff0f7819 */ /* 0x000fe2000001160e */
[--C-:B------:R-:W-:Y:S01]  /*5240*/  FFMA R126, R126, UR8, -R23.reuse ;  /* 0x000000087e7e7c23 */ /* 0x100fe20008000817 */
[--C-:B------:R-:W-:Y:S01]  /*5250*/  FFMA R127, R127, UR8, -R23.reuse ;  /* 0x000000087f7f7c23 */ /* 0x100fe20008000817 */
[----:B------:R-:W-:Y:S01]  /*5260*/  FFMA R130, R130, UR8, -R23 ;  /* 0x0000000882827c23 */ /* 0x000fe20008000817 */
[----:B------:R-:W-:Y:S01]  /*5270*/  LOP3.LUT R14, R14, 0x70, R15, 0x78, !PT ;  /* 0x000000700e0e7812 */ /* 0x000fe200078e780f */
[----:B------:R-:W-:Y:S01]  /*5280*/  MUFU.EX2 R9, R9 ;  /* 0x0000000900097308 */ /* 0x000fe20000000800 */
[----:B------:R-:W-:Y:S01]  /*5290*/  MOV R184, R12 ;  /* 0x0000000c00b87202 */ /* 0x000fe20000000f00 */
[--C-:B------:R-:W-:Y:S01]  /*52a0*/  FFMA R131, R131, UR8, -R23.reuse ;  /* 0x0000000883837c23 */ /* 0x100fe20008000817 */
[----:B------:R-:W-:Y:S01]  /*52b0*/  MOV R15, RZ ;  /* 0x000000ff000f7202 */ /* 0x000fe20000000f00 */
[--C-:B------:R-:W-:Y:S01]  /*52c0*/  FFMA R134, R134, UR8, -R23.reuse ;  /* 0x0000000886867c23 */ /* 0x100fe20008000817 */
[----:B------:R-:W-:Y:S01]  /*52d0*/  IADD3 R12, P2, R12, 0x4000, RZ ;  /* 0x000040000c0c7810 */ /* 0x000fe20007f5e0ff */
[--C-:B------:R-:W-:Y:S01]  /*52e0*/  FFMA R135, R135, UR8, -R23.reuse ;  /* 0x0000000887877c23 */ /* 0x100fe20008000817 */
[----:B------:R-:W-:Y:S01]  /*52f0*/  MOV R21, R14 ;  /* 0x0000000e00157202 */ /* 0x000fe20000000f00 */
[----:B------:R-:W1:Y:S01]  /*5300*/  MUFU.EX2 R122, R122 ;  /* 0x0000007a007a7308 */ /* 0x000e620000000800 */
[----:B------:R-:W-:Y:S01]  /*5310*/  IADD3.X R13, RZ, RZ, RZ, P2, !PT ;  /* 0x000000ffff0d7210 */ /* 0x000fe200017fe4ff */
[--C-:B------:R-:W-:Y:S01]  /*5320*/  FFMA R138, R138, UR8, -R23.reuse ;  /* 0x000000088a8a7c23 */ /* 0x100fe20008000817 */
[----:B------:R-:W-:Y:S01]  /*5330*/  IADD3 R14, P2, R14, 0x4000, RZ ;  /* 0x000040000e0e7810 */ /* 0x000fe20007f5e0ff */
[----:B------:R-:W-:Y:S01]  /*5340*/  FFMA R139, R139, UR8, -R23 ;  /* 0x000000088b8b7c23 */ /* 0x000fe20008000817 */
[----:B------:R-:W-:Y:S01]  /*5350*/  MOV R18, R12 ;  /* 0x0000000c00127202 */ /* 0x000fe20000000f00 */
[----:B------:R-:W-:Y:S01]  /*5360*/  @!P1 IMAD.MOV.U32 R12, RZ, RZ, 0x1 ;  /* 0x00000001ff0c9424 */ /* 0x000fe200078e00ff */
[----:B------:R-:W-:Y:S01]  /*5370*/  IADD3.X R15, RZ, RZ, RZ, P2, !PT ;  /* 0x000000ffff0f7210 */ /* 0x000fe200017fe4ff */
[----:B------:R-:W2:Y:S01]  /*5380*/  MUFU.EX2 R121, R121 ;  /* 0x0000007900797308 */ /* 0x000ea20000000800 */
[----:B------:R-:W-:Y:S01]  /*5390*/  @!P1 MOV R13, 0x1 ;  /* 0x00000001000d9802 */ /* 0x000fe20000000f00 */
[----:B------:R3:W-:Y:S01]  /*53a0*/  @!P1 SYNCS.ARRIVE.TRANS64.ART0 RZ, [UR4+0x18], R12 ;  /* 0x0000180cffff99a7 */ /* 0x0007e20008500004 */
[----:B------:R-:W-:Y:S01]  /*53b0*/  MOV R17, R14 ;  /* 0x0000000e00117202 */ /* 0x000fe20000000f00 */
[----:B------:R-:W-:-:S02]  /*53c0*/  WARPGROUP.DEPBAR.LE gsb0, 0x0 ;  /* 0x00008000000079c5 */ /* 0x000fc40000010000 */
[--C-:B------:R-:W-:Y:S01]  /*53d0*/  FFMA R142, R142, UR8, -R23.reuse ;  /* 0x000000088e8e7c23 */ /* 0x100fe20008000817 */
[--C-:B------:R-:W-:Y:S01]  /*53e0*/  FFMA R143, R143, UR8, -R23.reuse ;  /* 0x000000088f8f7c23 */ /* 0x100fe20008000817 */
[----:B------:R-:W4:Y:S01]  /*53f0*/  MUFU.EX2 R123, R123 ;  /* 0x0000007b007b7308 */ /* 0x000f220000000800 */
[----:B-1----:R-:W-:Y:S01]  /*5400*/  FFMA R14, R9, R3, R122 ;  /* 0x00000003090e7223 */ /* 0x002fe2000000007a */
[----:B---3--:R-:W-:Y:S01]  /*5410*/  FFMA R12, R11, R5, R120 ;  /* 0x000000050b0c7223 */ /* 0x008fe20000000078 */
[----:B------:R1:W-:Y:S01]  /*5420*/  @!P1 SYNCS.ARRIVE.TRANS64.ART0 RZ, [UR4+0x28], R13 ;  /* 0x0000280dffff99a7 */ /* 0x0003e20008500004 */
[--C-:B------:R-:W-:Y:S01]  /*5430*/  FFMA R146, R146, UR8, -R23.reuse ;  /* 0x0000000892927c23 */ /* 0x100fe20008000817 */
[--C-:B------:R-:W-:Y:S01]  /*5440*/  FFMA R147, R147, UR8, -R23.reuse ;  /* 0x0000000893937c23 */ /* 0x100fe20008000817 */
[--C-:B------:R-:W-:Y:S01]  /*5450*/  FFMA R150, R150, UR8, -R23.reuse ;  /* 0x0000000896967c23 */ /* 0x100fe20008000817 */
[--C-:B------:R-:W-:Y:S01]  /*5460*/  FFMA R151, R151, UR8, -R23.reuse ;  /* 0x0000000897977c23 */ /* 0x100fe20008000817 */
[----:B------:R-:W3:Y:S01]  /*5470*/  MUFU.EX2 R124, R124 ;  /* 0x0000007c007c7308 */ /* 0x000ee20000000800 */
[C---:B--2---:R-:W-:Y:S01]  /*5480*/  FADD R3, R121.reuse, R12 ;  /* 0x0000000c79037221 */ /* 0x044fe20000000000 */
[----:B------:R-:W-:Y:S01]  /*5490*/  F2FP.F16.F32.PACK_AB R12, R121, R120 ;  /* 0x00000078790c723e */ /* 0x000fe200000000ff */
[--C-:B------:R-:W-:Y:S01]  /*54a0*/  FFMA R154, R154, UR8, -R23.reuse ;  /* 0x000000089a9a7c23 */ /* 0x100fe20008000817 */
[--C-:B------:R-:W-:Y:S01]  /*54b0*/  FFMA R155, R155, UR8, -R23.reuse ;  /* 0x000000089b9b7c23 */ /* 0x100fe20008000817 */
[--C-:B------:R-:W-:Y:S01]  /*54c0*/  FFMA R158, R158, UR8, -R23.reuse ;  /* 0x000000089e9e7c23 */ /* 0x100fe20008000817 */
[--C-:B------:R-:W-:Y:S01]  /*54d0*/  FFMA R159, R159, UR8, -R23.reuse ;  /* 0x000000089f9f7c23 */ /* 0x100fe20008000817 */
[--C-:B------:R-:W-:Y:S01]  /*54e0*/  FFMA R162, R162, UR8, -R23.reuse ;  /* 0x00000008a2a27c23 */ /* 0x100fe20008000817 */
[----:B------:R-:W2:Y:S01]  /*54f0*/  MUFU.EX2 R126, R126 ;  /* 0x0000007e007e7308 */ /* 0x000ea20000000800 */
[C---:B----4-:R-:W-:Y:S01]  /*5500*/  FADD R5, R123.reuse, R14 ;  /* 0x0000000e7b057221 */ /* 0x050fe20000000000 */
[----:B-1----:R-:W-:Y:S01]  /*5510*/  F2FP.F16.F32.PACK_AB R13, R123, R122 ;  /* 0x0000007a7b0d723e */ /* 0x002fe200000000ff */
[--C-:B------:R-:W-:Y:S01]  /*5520*/  FFMA R163, R163, UR8, -R23.reuse ;  /* 0x00000008a3a37c23 */ /* 0x100fe20008000817 */
[--C-:B------:R-:W-:Y:S01]  /*5530*/  FFMA R166, R166, UR8, -R23.reuse ;  /* 0x00000008a6a67c23 */ /* 0x100fe20008000817 */
[--C-:B------:R-:W-:Y:S01]  /*5540*/  FFMA R167, R167, UR8, -R23.reuse ;  /* 0x00000008a7a77c23 */ /* 0x100fe20008000817 */
[--C-:B------:R-:W-:Y:S01]  /*5550*/  FFMA R170, R170, UR8, -R23.reuse ;  /* 0x00000008aaaa7c23 */ /* 0x100fe20008000817 */
[----:B------:R-:W-:Y:S01]  /*5560*/  FFMA R171, R171, UR8, -R23 ;  /* 0x00000008abab7c23 */ /* 0x000fe20008000817 */
[----:B------:R-:W1:Y:S01]  /*5570*/  MUFU.EX2 R125, R125 ;  /* 0x0000007d007d7308 */ /* 0x000e620000000800 */
[----:B---3--:R-:W-:Y:S01]  /*5580*/  FADD R14, R124, R3 ;  /* 0x000000037c0e7221 */ /* 0x008fe20000000000 */
[--C-:B------:R-:W-:Y:S01]  /*5590*/  FFMA R174, R174, UR8, -R23.reuse ;  /* 0x00000008aeae7c23 */ /* 0x100fe20008000817 */
[--C-:B------:R-:W-:Y:S01]  /*55a0*/  FFMA R175, R175, UR8, -R23.reuse ;  /* 0x00000008afaf7c23 */ /* 0x100fe20008000817 */
[--C-:B------:R-:W-:Y:S01]  /*55b0*/  FFMA R183, R183, UR8, -R23.reuse ;  /* 0x00000008b7b77c23 */ /* 0x100fe20008000817 */
[--C-:B------:R-:W-:Y:S01]  /*55c0*/  FFMA R182, R182, UR8, -R23.reuse ;  /* 0x00000008b6b67c23 */ /* 0x100fe20008000817 */
[--C-:B------:R-:W-:Y:S01]  /*55d0*/  FFMA R179, R179, UR8, -R23.reuse ;  /* 0x00000008b3b37c23 */ /* 0x100fe20008000817 */
[----:B------:R-:W-:Y:S01]  /*55e0*/  FFMA R178, R178, UR8, -R23 ;  /* 0x00000008b2b27c23 */ /* 0x000fe20008000817 */
[----:B------:R-:W3:Y:S01]  /*55f0*/  MUFU.EX2 R127, R127 ;  /* 0x0000007f007f7308 */ /* 0x000ee20000000800 */
[----:B--2---:R-:W-:Y:S01]  /*5600*/  FADD R120, R126, R5 ;  /* 0x000000057e787221 */ /* 0x004fe20000000000 */
[----:B------:R-:W-:-:S04]  /*5610*/  IADD3 R186, P2, R186, 0x4000, RZ ;  /* 0x00004000baba7810 */ /* 0x000fc80007f5e0ff */
[----:B------:R-:W-:Y:S02]  /*5620*/  IADD3.X R187, RZ, RZ, RZ, P2, !PT ;  /* 0x000000ffffbb7210 */ /* 0x000fe400017fe4ff */
[----:B------:R-:W2:Y:S01]  /*5630*/  MUFU.EX2 R128, R128 ;  /* 0x0000008000807308 */ /* 0x000ea20000000800 */
[C---:B-1----:R-:W-:Y:S01]  /*5640*/  FADD R3, R125.reuse, R14 ;  /* 0x0000000e7d037221 */ /* 0x042fe20000000000 */
[----:B------:R-:W-:Y:S02]  /*5650*/  F2FP.F16.F32.PACK_AB R14, R125, R124 ;  /* 0x0000007c7d0e723e */ /* 0x000fe400000000ff */
[----:B------:R-:W-:Y:S02]  /*5660*/  MOV R20, R186 ;  /* 0x000000ba00147202 */ /* 0x000fe40000000f00 */
[----:B------:R-:W-:Y:S02]  /*5670*/  ISETP.NE.AND P2, PT, RZ, UR9, PT ;  /* 0x00000009ff007c0c */ /* 0x000fe4000bf45270 */
[----:B------:R-:W1:Y:S01]  /*5680*/  MUFU.EX2 R130, R130 ;  /* 0x0000008200827308 */ /* 0x000e620000000800 */
[C---:B---3--:R-:W-:Y:S01]  /*5690*/  FADD R5, R127.reuse, R120 ;  /* 0x000000787f057221 */ /* 0x048fe20000000000 */
[----:B------:R-:W-:-:S05]  /*56a0*/  F2FP.F16.F32.PACK_AB R15, R127, R126 ;  /* 0x0000007e7f0f723e */ /* 0x000fca00000000ff */
[----:B------:R3:W-:Y:S01]  /*56b0*/  STSM.16.M88.4 [R184], R12 ;  /* 0x0000000cb8007844 */ /* 0x0007e20000000200 */
[----:B------:R-:W4:Y:S01]  /*56c0*/  MUFU.EX2 R129, R129 ;  /* 0x0000008100817308 */ /* 0x000f220000000800 */
[----:B--2---:R-:W-:-:S07]  /*56d0*/  FADD R120, R128, R3 ;  /* 0x0000000380787221 */ /* 0x004fce0000000000 */
[----:B------:R-:W2:Y:S01]  /*56e0*/  MUFU.EX2 R131, R131 ;  /* 0x0000008300837308 */ /* 0x000ea20000000800 */
[----:B-1----:R-:W-:-:S07]  /*56f0*/  FADD R122, R130, R5 ;  /* 0x00000005827a7221 */ /* 0x002fce0000000000 */
[----:B------:R-:W1:Y:S01]  /*5700*/  MUFU.EX2 R132, R132 ;  /* 0x0000008400847308 */ /* 0x000e620000000800 */
[C---:B----4-:R-:W-:Y:S01]  /*5710*/  FADD R3, R129.reuse, R120 ;  /* 0x0000007881037221 */ /* 0x050fe20000000000 */
[----:B------:R-:W-:-:S06]  /*5720*/  F2FP.F16.F32.PACK_AB R128, R129, R128 ;  /* 0x000000808180723e */ /* 0x000fcc00000000ff */
[----:B------:R-:W4:Y:S01]  /*5730*/  MUFU.EX2 R134, R134 ;  /* 0x0000008600867308 */ /* 0x000f220000000800 */
[C---:B--2---:R-:W-:Y:S01]  /*5740*/  FADD R5, R131.reuse, R122 ;  /* 0x0000007a83057221 */ /* 0x044fe20000000000 */
[----:B------:R-:W-:-:S06]  /*5750*/  F2FP.F16.F32.PACK_AB R129, R131, R130 ;  /* 0x000000828381723e */ /* 0x000fcc00000000ff */
[----:B------:R-:W2:Y:S01]  /*5760*/  MUFU.EX2 R133, R133 ;  /* 0x0000008500857308 */ /* 0x000ea20000000800 */
[----:B-1----:R-:W-:-:S07]  /*5770*/  FADD R120, R132, R3 ;  /* 0x0000000384787221 */ /* 0x002fce0000000000 */
[----:B------:R-:W1:Y:S01]  /*5780*/  MUFU.EX2 R135, R135 ;  /* 0x0000008700877308 */ /* 0x000e620000000800 */
[----:B----4-:R-:W-:-:S07]  /*5790*/  FADD R122, R134, R5 ;  /* 0x00000005867a7221 */ /* 0x010fce0000000000 */
[----:B------:R-:W4:Y:S01]  /*57a0*/  MUFU.EX2 R136, R136 ;  /* 0x0000008800887308 */ /* 0x000f220000000800 */
[C---:B--2---:R-:W-:Y:S01]  /*57b0*/  FADD R3, R133.reuse, R120 ;  /* 0x0000007885037221 */ /* 0x044fe20000000000 */
[----:B------:R-:W-:-:S06]  /*57c0*/  F2FP.F16.F32.PACK_AB R130, R133, R132 ;  /* 0x000000848582723e */ /* 0x000fcc00000000ff */
[----:B------:R-:W2:Y:S01]  /*57d0*/  MUFU.EX2 R138, R138 ;  /* 0x0000008a008a7308 */ /* 0x000ea20000000800 */
[C---:B-1----:R-:W-:Y:S01]  /*57e0*/  FADD R5, R135.reuse, R122 ;  /* 0x0000007a87057221 */ /* 0x042fe20000000000 */
[----:B------:R-:W-:-:S05]  /*57f0*/  F2FP.F16.F32.PACK_AB R131, R135, R134 ;  /* 0x000000868783723e */ /* 0x000fca00000000ff */
[----:B------:R-:W-:Y:S01]  /*5800*/  STSM.16.M88.4 [R21], R128 ;  /* 0x0000008015007844 */ /* 0x000fe20000000200 */
[----:B------:R-:W1:Y:S01]  /*5810*/  MUFU.EX2 R137, R137 ;  /* 0x0000008900897308 */ /* 0x000e620000000800 */
[----:B----4-:R-:W-:-:S07]  /*5820*/  FADD R120, R136, R3 ;  /* 0x0000000388787221 */ /* 0x010fce0000000000 */
[----:B------:R-:W4:Y:S01]  /*5830*/  MUFU.EX2 R139, R139 ;  /* 0x0000008b008b7308 */ /* 0x000f220000000800 */
[----:B--2---:R-:W-:-:S07]  /*5840*/  FADD R122, R138, R5 ;  /* 0x000000058a7a7221 */ /* 0x004fce0000000000 */
[----:B------:R-:W2:Y:S01]  /*5850*/  MUFU.EX2 R140, R140 ;  /* 0x0000008c008c7308 */ /* 0x000ea20000000800 */
[C---:B-1----:R-:W-:Y:S01]  /*5860*/  FADD R3, R137.reuse, R120 ;  /* 0x0000007889037221 */ /* 0x042fe20000000000 */
[----:B------:R-:W-:-:S06]  /*5870*/  F2FP.F16.F32.PACK_AB R136, R137, R136 ;  /* 0x000000888988723e */ /* 0x000fcc00000000ff */
[----:B------:R-:W1:Y:S01]  /*5880*/  MUFU.EX2 R142, R142 ;  /* 0x0000008e008e7308 */ /* 0x000e620000000800 */
[C---:B----4-:R-:W-:Y:S01]  /*5890*/  FADD R5, R139.reuse, R122 ;  /* 0x0000007a8b057221 */ /* 0x050fe20000000000 */
[----:B------:R-:W-:-:S06]  /*58a0*/  F2FP.F16.F32.PACK_AB R137, R139, R138 ;  /* 0x0000008a8b89723e */ /* 0x000fcc00000000ff */
[----:B------:R-:W4:Y:S01]  /*58b0*/  MUFU.EX2 R141, R141 ;  /* 0x0000008d008d7308 */ /* 0x000f220000000800 */
[----:B--2---:R-:W-:-:S07]  /*58c0*/  FADD R120, R140, R3 ;  /* 0x000000038c787221 */ /* 0x004fce0000000000 */
[----:B------:R-:W2:Y:S01]  /*58d0*/  MUFU.EX2 R143, R143 ;  /* 0x0000008f008f7308 */ /* 0x000ea20000000800 */
[----:B-1----:R-:W-:-:S07]  /*58e0*/  FADD R122, R142, R5 ;  /* 0x000000058e7a7221 */ /* 0x002fce0000000000 */
[----:B------:R-:W1:Y:S01]  /*58f0*/  MUFU.EX2 R144, R144 ;  /* 0x0000009000907308 */ /* 0x000e620000000800 */
[C---:B----4-:R-:W-:Y:S01]  /*5900*/  FADD R3, R141.reuse, R120 ;  /* 0x000000788d037221 */ /* 0x050fe20000000000 */
[----:B------:R-:W-:-:S06]  /*5910*/  F2FP.F16.F32.PACK_AB R138, R141, R140 ;  /* 0x0000008c8d8a723e */ /* 0x000fcc00000000ff */
[----:B------:R-:W3:Y:S01]  /*5920*/  MUFU.EX2 R146, R146 ;  /* 0x0000009200927308 */ /* 0x000ee20000000800 */
[C---:B--2---:R-:W-:Y:S01]  /*5930*/  FADD R5, R143.reuse, R122 ;  /* 0x0000007a8f057221 */ /* 0x044fe20000000000 */
[----:B------:R-:W-:-:S05]  /*5940*/  F2FP.F16.F32.PACK_AB R139, R143, R142 ;  /* 0x0000008e8f8b723e */ /* 0x000fca00000000ff */
[----:B------:R-:W-:Y:S01]  /*5950*/  STSM.16.M88.4 [R22], R136 ;  /* 0x0000008816007844 */ /* 0x000fe20000000200 */
[----:B------:R-:W2:Y:S01]  /*5960*/  MUFU.EX2 R145, R145 ;  /* 0x0000009100917308 */ /* 0x000ea20000000800 */
[----:B-1----:R-:W-:-:S07]  /*5970*/  FADD R120, R144, R3 ;  /* 0x0000000390787221 */ /* 0x002fce0000000000 */
[----:B------:R-:W1:Y:S01]  /*5980*/  MUFU.EX2 R147, R147 ;  /* 0x0000009300937308 */ /* 0x000e620000000800 */
[----:B---3--:R-:W-:-:S07]  /*5990*/  FADD R12, R146, R5 ;  /* 0x00000005920c7221 */ /* 0x008fce0000000000 */
[----:B------:R-:W3:Y:S01]  /*59a0*/  MUFU.EX2 R148, R148 ;  /* 0x0000009400947308 */ /* 0x000ee20000000800 */
[C---:B--2---:R-:W-:Y:S01]  /*59b0*/  FADD R3, R145.reuse, R120 ;  /* 0x0000007891037221 */ /* 0x044fe20000000000 */
[----:B------:R-:W-:-:S06]  /*59c0*/  F2FP.F16.F32.PACK_AB R144, R145, R144 ;  /* 0x000000909190723e */ /* 0x000fcc00000000ff */
[----:B------:R-:W2:Y:S01]  /*59d0*/  MUFU.EX2 R150, R150 ;  /* 0x0000009600967308 */ /* 0x000ea20000000800 */
[C---:B-1----:R-:W-:Y:S01]  /*59e0*/  FADD R5, R147.reuse, R12 ;  /* 0x0000000c93057221 */ /* 0x042fe20000000000 */
[----:B------:R-:W-:-:S06]  /*59f0*/  F2FP.F16.F32.PACK_AB R145, R147, R146 ;  /* 0x000000929391723e */ /* 0x000fcc00000000ff */
[----:B------:R-:W1:Y:S01]  /*5a00*/  MUFU.EX2 R149, R149 ;  /* 0x0000009500957308 */ /* 0x000e620000000800 */
[----:B---3--:R-:W-:-:S07]  /*5a10*/  FADD R12, R148, R3 ;  /* 0x00000003940c7221 */ /* 0x008fce0000000000 */
[----:B------:R-:W3:Y:S01]  /*5a20*/  MUFU.EX2 R151, R151 ;  /* 0x0000009700977308 */ /* 0x000ee20000000800 */
[----:B--2---:R-:W-:-:S07]  /*5a30*/  FADD R14, R150, R5 ;  /* 0x00000005960e7221 */ /* 0x004fce0000000000 */
[----:B------:R-:W2:Y:S01]  /*5a40*/  MUFU.EX2 R152, R152 ;  /* 0x0000009800987308 */ /* 0x000ea20000000800 */
[C---:B-1----:R-:W-:Y:S01]  /*5a50*/  FADD R3, R149.reuse, R12 ;  /* 0x0000000c95037221 */ /* 0x042fe20000000000 */
[----:B------:R-:W-:-:S06]  /*5a60*/  F2FP.F16.F32.PACK_AB R146, R149, R148 ;  /* 0x000000949592723e */ /* 0x000fcc00000000ff */
[----:B------:R-:W1:Y:S01]  /*5a70*/  MUFU.EX2 R154, R154 ;  /* 0x0000009a009a7308 */ /* 0x000e620000000800 */
[C---:B---3--:R-:W-:Y:S01]  /*5a80*/  FADD R5, R151.reuse, R14 ;  /* 0x0000000e97057221 */ /* 0x048fe20000000000 */
[----:B------:R-:W-:-:S05]  /*5a90*/  F2FP.F16.F32.PACK_AB R147, R151, R150 ;  /* 0x000000969793723e */ /* 0x000fca00000000ff */
[----:B------:R3:W-:Y:S01]  /*5aa0*/  STSM.16.M88.4 [R16], R144 ;  /* 0x0000009010007844 */ /* 0x0007e20000000200 */
[----:B------:R-:W4:Y:S01]  /*5ab0*/  MUFU.EX2 R153, R153 ;  /* 0x0000009900997308 */ /* 0x000f220000000800 */
[----:B--2---:R-:W-:-:S07]  /*5ac0*/  FADD R12, R152, R3 ;  /* 0x00000003980c7221 */ /* 0x004fce0000000000 */
[----:B------:R-:W2:Y:S01]  /*5ad0*/  MUFU.EX2 R155, R155 ;  /* 0x0000009b009b7308 */ /* 0x000ea20000000800 */
[----:B-1----:R-:W-:Y:S01]  /*5ae0*/  FADD R14, R154, R5 ;  /* 0x000000059a0e7221 */ /* 0x002fe20000000000 */
[----:B---3--:R-:W-:-:S06]  /*5af0*/  IMAD.MOV.U32 R16, RZ, RZ, R10 ;  /* 0x000000ffff107224 */ /* 0x008fcc00078e000a */
[----:B------:R-:W1:Y:S01]  /*5b00*/  MUFU.EX2 R156, R156 ;  /* 0x0000009c009c7308 */ /* 0x000e620000000800 */
[C---:B----4-:R-:W-:Y:S01]  /*5b10*/  FADD R3, R153.reuse, R12 ;  /* 0x0000000c99037221 */ /* 0x050fe20000000000 */
[----:B------:R-:W-:-:S06]  /*5b20*/  F2FP.F16.F32.PACK_AB R152, R153, R152 ;  /* 0x000000989998723e */ /* 0x000fcc00000000ff */
[----:B------:R-:W3:Y:S01]  /*5b30*/  MUFU.EX2 R158, R158 ;  /* 0x0000009e009e7308 */ /* 0x000ee20000000800 */
[C---:B--2---:R-:W-:Y:S01]  /*5b40*/  FADD R5, R155.reuse, R14 ;  /* 0x0000000e9b057221 */ /* 0x044fe20000000000 */
[----:B------:R-:W-:-:S06]  /*5b50*/  F2FP.F16.F32.PACK_AB R153, R155, R154 ;  /* 0x0000009a9b99723e */ /* 0x000fcc00000000ff */
        /* <DEDUP_REMOVED lines=9> */
[----:B------:R-:W-:-:S05]  /*5bf0*/  F2FP.F16.F32.PACK_AB R155, R159, R158 ;  /* 0x0000009e9f9b723e */ /* 0x000fca00000000ff */
[----:B------:R-:W-:Y:S01]  /*5c00*/  STSM.16.M88.4 [R18], R152 ;  /* 0x0000009812007844 */ /* 0x000fe20000000200 */
        /* <DEDUP_REMOVED lines=9> */
[----:B------:R-:W-:-:S06]  /*5ca0*/  F2FP.F16.F32.PACK_AB R161, R163, R162 ;  /* 0x000000a2a3a1723e */ /* 0x000fcc00000000ff */
[----:B------:R-:W3:Y:S01]  /*5cb0*/  MUFU.EX2 R165, R165 ;  /* 0x000000a500a57308 */ /* 0x000ee20000000800 */
[----:B--2---:R-:W-:-:S07]  /*5cc0*/  FADD R12, R164, R3 ;  /* 0x00000003a40c7221 */ /* 0x004fce0000000000 */
[----:B------:R-:W2:Y:S01]  /*5cd0*/  MUFU.EX2 R167, R167 ;  /* 0x000000a700a77308 */ /* 0x000ea20000000800 */
[----:B-1----:R-:W-:-:S07]  /*5ce0*/  FADD R14, R166, R5 ;  /* 0x00000005a60e7221 */ /* 0x002fce0000000000 */
[----:B------:R-:W1:Y:S01]  /*5cf0*/  MUFU.EX2 R168, R168 ;  /* 0x000000a800a87308 */ /* 0x000e620000000800 */
[C---:B---3--:R-:W-:Y:S01]  /*5d00*/  FADD R3, R165.reuse, R12 ;  /* 0x0000000ca5037221 */ /* 0x048fe20000000000 */
        /* <DEDUP_REMOVED lines=19> */
[----:B------:R-:W-:Y:S01]  /*5e40*/  MUFU.EX2 R176, R176 ;  /* 0x000000b000b07308 */ /* 0x000fe20000000800 */
[C---:B-1----:R-:W-:Y:S01]  /*5e50*/  FADD R3, R173.reuse, R12 ;  /* 0x0000000cad037221 */ /* 0x042fe20000000000 */
[----:B------:R-:W-:-:S06]  /*5e60*/  F2FP.F16.F32.PACK_AB R170, R173, R172 ;  /* 0x000000acadaa723e */ /* 0x000fcc00000000ff */
[----:B------:R-:W1:Y:S01]  /*5e70*/  MUFU.EX2 R177, R177 ;  /* 0x000000b100b17308 */ /* 0x000e620000000800 */
[C---:B---3--:R-:W-:Y:S01]  /*5e80*/  FADD R5, R175.reuse, R14 ;  /* 0x0000000eaf057221 */ /* 0x048fe20000000000 */
[----:B------:R-:W-:-:S05]  /*5e90*/  F2FP.F16.F32.PACK_AB R171, R175, R174 ;  /* 0x000000aeafab723e */ /* 0x000fca00000000ff */
[----:B------:R-:W-:Y:S01]  /*5ea0*/  STSM.16.M88.4 [R19], R168 ;  /* 0x000000a813007844 */ /* 0x000fe20000000200 */
[----:B------:R-:W-:Y:S08]  /*5eb0*/  MUFU.EX2 R180, R180 ;  /* 0x000000b400b47308 */ /* 0x000ff00000000800 */
[----:B------:R-:W2:Y:S01]  /*5ec0*/  MUFU.EX2 R181, R181 ;  /* 0x000000b500b57308 */ /* 0x000ea20000000800 */
[----:B-1----:R-:W-:Y:S01]  /*5ed0*/  F2FP.F16.F32.PACK_AB R12, R177, R176 ;  /* 0x000000b0b10c723e */ /* 0x002fe200000000ff */
[----:B------:R-:W-:-:S04]  /*5ee0*/  FADD R176, R176, R3 ;  /* 0x00000003b0b07221 */ /* 0x000fc80000000000 */
[----:B------:R-:W-:Y:S02]  /*5ef0*/  FADD R177, R177, R176 ;  /* 0x000000b0b1b17221 */ /* 0x000fe40000000000 */
[----:B------:R-:W-:Y:S08]  /*5f00*/  MUFU.EX2 R178, R178 ;  /* 0x000000b200b27308 */ /* 0x000ff00000000800 */
[----:B------:R-:W1:Y:S01]  /*5f10*/  MUFU.EX2 R179, R179 ;  /* 0x000000b300b37308 */ /* 0x000e620000000800 */
[----:B--2---:R-:W-:Y:S01]  /*5f20*/  F2FP.F16.F32.PACK_AB R14, R181, R180 ;  /* 0x000000b4b50e723e */ /* 0x004fe200000000ff */
[----:B------:R-:W-:-:S06]  /*5f30*/  FADD R180, R180, R177 ;  /* 0x000000b1b4b47221 */ /* 0x000fcc0000000000 */
[----:B------:R-:W-:Y:S08]  /*5f40*/  MUFU.EX2 R182, R182 ;  /* 0x000000b600b67308 */ /* 0x000ff00000000800 */
[----:B------:R-:W2:Y:S01]  /*5f50*/  MUFU.EX2 R183, R183 ;  /* 0x000000b700b77308 */ /* 0x000ea20000000800 */
[----:B-1----:R-:W-:Y:S01]  /*5f60*/  F2FP.F16.F32.PACK_AB R13, R179, R178 ;  /* 0x000000b2b30d723e */ /* 0x002fe200000000ff */
[----:B------:R-:W-:Y:S01]  /*5f70*/  FADD R178, R178, R5 ;  /* 0x00000005b2b27221 */ /* 0x000fe20000000000 */
[----:B------:R-:W-:-:S03]  /*5f80*/  FADD R5, R181, R180 ;  /* 0x000000b4b5057221 */ /* 0x000fc60000000000 */
[----:B------:R-:W-:Y:S01]  /*5f90*/  FADD R179, R179, R178 ;  /* 0x000000b2b3b37221 */ /* 0x000fe20000000000 */
[----:B--2---:R-:W-:-:S03]  /*5fa0*/  F2FP.F16.F32.PACK_AB R15, R183, R182 ;  /* 0x000000b6b70f723e */ /* 0x004fc600000000ff */
[----:B------:R-:W-:Y:S02]  /*5fb0*/  FADD R182, R182, R179 ;  /* 0x000000b3b6b67221 */ /* 0x000fe40000000000 */
[----:B------:R1:W-:Y:S02]  /*5fc0*/  STSM.16.M88.4 [R20], R12 ;  /* 0x0000000c14007844 */ /* 0x0003e40000000200 */
[----:B------:R-:W-:Y:S01]  /*5fd0*/  FADD R3, R183, R182 ;  /* 0x000000b6b7037221 */ /* 0x000fe20000000000 */
[----:B------:R2:W-:Y:S06]  /*5fe0*/  MEMBAR.ALL.CTA ;  /* 0x0000000000007992 */ /* 0x0005ec0000008000 */
[----:B--2---:R-:W2:Y:S01]  /*5ff0*/  FENCE.VIEW.ASYNC.S ;  /* 0x00000000000073c6 */ /* 0x004ea20000000000 */
[----:B-1----:R-:W-:Y:S01]  /*6000*/  MOV R12, R4 ;  /* 0x00000004000c7202 */ /* 0x002fe20000000f00 */
[----:B------:R-:W-:Y:S01]  /*6010*/  IMAD.MOV.U32 R13, RZ, RZ, R2 ;  /* 0x000000ffff0d7224 */ /* 0x000fe200078e0002 */
[----:B--2---:R-:W-:Y:S01]  /*6020*/  NOP ;  /* 0x0000000000007918 */ /* 0x004fe20000000000 */
[----:B------:R-:W-:Y:S05]  /*6030*/  @P2 BRA `(.L_x_18) ;  /* 0xffffffd800b42947 */ /* 0x000fea000383ffff */
.L_x_13:
[----:B------:R-:W-:Y:S01]  /*6040*/  @!P1 MOV R8, 0x1 ;  /* 0x0000000100089802 */ /* 0x000fe20000000f00 */
[----:B------:R-:W-:Y:S01]  /*6050*/  IMAD.U32 R10, R10, -0x80000000, RZ ;  /* 0x800000000a0a7824 */ /* 0x000fe200078e00ff */
[----:B------:R-:W-:Y:S01]  /*6060*/  UIADD3 UR6, UR4, 0x400, URZ ;  /* 0x0000040004067890 */ /* 0x000fe2000fffe03f */
[-C--:B------:R-:W-:Y:S01]  /*6070*/  FMUL R117, R117, R11.reuse ;  /* 0x0000000b75757220 */ /* 0x080fe20000400000 */
[----:B------:R1:W-:Y:S01]  /*6080*/  @!P1 SYNCS.ARRIVE.TRANS64.ART0 RZ, [UR4+0x8], R8 ;  /* 0x00000808ffff99a7 */ /* 0x0003e20008500004 */
[----:B------:R-:W-:Y:S01]  /*6090*/  UIADD3 UR5, UR5, 0x24400, URZ ;  /* 0x0002440005057890 */ /* 0x000fe2000fffe03f */
[-C--:B------:R-:W-:Y:S01]  /*60a0*/  FMUL R116, R116, R11.reuse ;  /* 0x0000000b74747220 */ /* 0x080fe20000400000 */
[----:B------:R-:W-:Y:S01]  /*60b0*/  USHF.R.U32.HI UR6, URZ, 0x4, UR6 ;  /* 0x000000043f067899 */ /* 0x000fe20008011606 */
[-C--:B------:R-:W-:Y:S01]  /*60c0*/  FMUL R113, R113, R11.reuse ;  /* 0x0000000b71717220 */ /* 0x080fe20000400000 */
[----:B------:R-:W-:Y:S01]  /*60d0*/  USHF.R.U32.HI UR5, URZ, 0x4, UR5 ;  /* 0x000000043f057899 */ /* 0x000fe20008011605 */
[-C--:B------:R-:W-:Y:S01]  /*60e0*/  FMUL R112, R112, R11.reuse ;  /* 0x0000000b70707220 */ /* 0x080fe20000400000 */
[----:B------:R-:W-:Y:S01]  /*60f0*/  ULOP3.LUT UR6, UR6, 0x3fc0, URZ, 0xc0, !UPT ;  /* 0x00003fc006067892 */ /* 0x000fe2000f8ec03f */
[----:B------:R-:W2:Y:S01]  /*6100*/  SYNCS.PHASECHK.TRANS64.TRYWAIT P2, [UR4+0x20], R10 ;  /* 0x0000200aff0075a7 */ /* 0x000ea20008040144 */
[----:B------:R-:W-:Y:S01]  /*6110*/  ULOP3.LUT UR5, UR5, 0x3fc0, URZ, 0xc0, !UPT ;  /* 0x00003fc005057892 */ /* 0x000fe2000f8ec03f */
[-C--:B------:R-:W-:Y:S01]  /*6120*/  FMUL R109, R109, R11.reuse ;  /* 0x0000000b6d6d7220 */ /* 0x080fe20000400000 */
[----:B------:R-:W-:Y:S01]  /*6130*/  UISETP.GT.AND UP0, UPT, UR7, URZ, UPT ;  /* 0x0000003f0700728c */ /* 0x000fe2000bf04270 */
[-C--:B------:R-:W-:Y:S01]  /*6140*/  FMUL R108, R108, R11.reuse ;  /* 0x0000000b6c6c7220 */ /* 0x080fe20000400000 */
[----:B------:R-:W-:Y:S01]  /*6150*/  ULOP3.LUT UR6, UR6, 0x4000000, URZ, 0xfc, !UPT ;  /* 0x0400000006067892 */ /* 0x000fe2000f8efc3f */
[-C--:B------:R-:W-:Y:S01]  /*6160*/  FMUL R105, R105, R11.reuse ;  /* 0x0000000b69697220 */ /* 0x080fe20000400000 */
[----:B------:R-:W-:Y:S01]  /*6170*/  ULOP3.LUT UR5, UR5, 0x10000, URZ, 0xfc, !UPT ;  /* 0x0001000005057892 */ /* 0x000fe2000f8efc3f */
        /* <DEDUP_REMOVED lines=89> */
[----:B-12---:R-:W-:Y:S06]  /*6710*/  @P2 BRA `(.L_x_19) ;  /* 0x0000000000082947 */ /* 0x006fec0003800000 */
[----:B------:R-:W1:Y:S02]  /*6720*/  SYNCS.PHASECHK.TRANS64.TRYWAIT P2, [UR4+0x20], R10 ;  /* 0x0000200aff0075a7 */ /* 0x000e640008040144 */
[----:B-1----:R-:W-:Y:S05]  /*6730*/  @!P2 BRA `(.L_x_20) ;  /* 0x00000018005ca947 */ /* 0x002fea0003800000 */
.L_x_19:
[----:B------:R-:W-:Y:S01]  /*6740*/  WARPGROUP.ARRIVE ;  /* 0x00000000000079c5 */ /* 0x000fe20000000000 */
[----:B------:R-:W-:Y:S01]  /*6750*/  UMOV UR12, UR5 ;  /* 0x00000005000c7c82 */ /* 0x000fe20008000000 */
[----:B------:R-:W-:Y:S01]  /*6760*/  UMOV UR13, 0x40000040 ;  /* 0x40000040000d7882 */ /* 0x000fe20000000000 */
[----:B------:R-:W-:Y:S01]  /*6770*/  UMOV UR14, UR6 ;  /* 0x00000006000e7c82 */ /* 0x000fe20008000000 */
[----:B------:R-:W-:Y:S01]  /*6780*/  UMOV UR15, 0x40000040 ;  /* 0x40000040000f7882 */ /* 0x000fe20000000000 */
[----:B------:R-:W2:Y:S01]  /*6790*/  SHFL.BFLY PT, R16, R5, 0x1, 0x1f ;  /* 0x0c201f0005107f89 */ /* 0x000ea200000e0000 */
[----:B------:R-:W-:Y:S01]  /*67a0*/  HGMMA.64x192x16.F32 R24, gdesc[UR12].tnspB, R24, UP0 ;  /* 0x42e000000c1879f0 */ /* 0x000fe2000bf00818 */
[----:B------:R-:W-:Y:S01]  /*67b0*/  UIADD3 UR14, UR6, 0x80, URZ ;  /* 0x00000080060e7890 */ /* 0x000fe2000fffe03f */
[C---:B------:R-:W-:Y:S01]  /*67c0*/  IADD3 R8, R7.reuse, 0xc400, RZ ;  /* 0x0000c40007087810 */ /* 0x040fe20007ffe0ff */
[----:B------:R-:W-:Y:S01]  /*67d0*/  ULOP3.LUT UR12, UR5, 0x2, URZ, 0xfc, !UPT ;  /* 0x00000002050c7892 */ /* 0x000fe2000f8efc3f */
[----:B------:R-:W3:Y:S01]  /*67e0*/  SHFL.BFLY PT, R18, R3, 0x1, 0x1f ;  /* 0x0c201f0003127f89 */ /* 0x000ee200000e0000 */
[----:B------:R-:W-:Y:S01]  /*67f0*/  UMOV UR15, 0x40000040 ;  /* 0x40000040000f7882 */ /* 0x000fe20000000000 */
[----:B------:R-:W-:Y:S01]  /*6800*/  UMOV UR13, 0x40000040 ;  /* 0x40000040000d7882 */ /* 0x000fe20000000000 */
[C---:B------:R-:W-:Y:S01]  /*6810*/  IADD3 R12, R7.reuse, 0xc440, RZ ;  /* 0x0000c440070c7810 */ /* 0x040fe20007ffe0ff */
[----:B------:R-:W4:Y:S01]  /*6820*/  S2R R20, SR_TID.X ;  /* 0x0000000000147919 */ /* 0x000f220000002100 */
[----:B-1----:R-:W-:Y:S01]  /*6830*/  SHF.R.U32.HI R9, RZ, 0x3, R8 ;  /* 0x00000003ff097819 */ /* 0x002fe20000011608 */
[C---:B------:R-:W-:Y:S01]  /*6840*/  VIADD R10, R7.reuse, 0xc420 ;  /* 0x0000c420070a7836 */ /* 0x040fe20000000000 */
[----:B------:R-:W-:Y:S01]  /*6850*/  SHF.R.U32.HI R13, RZ, 0x3, R12 ;  /* 0x00000003ff0d7819 */ /* 0x000fe2000001160c */
[----:B------:R-:W-:Y:S01]  /*6860*/  VIADD R7, R7, 0xc460 ;  /* 0x0000c46007077836 */ /* 0x000fe20000000000 */
[----:B------:R-:W-:Y:S01]  /*6870*/  LOP3.LUT R8, R8, 0x70, R9, 0x78, !PT ;  /* 0x0000007008087812 */ /* 0x000fe200078e7809 */
[----:B------:R-:W1:Y:S01]  /*6880*/  S2UR UR10, SR_CTAID.X ;  /* 0x00000000000a79c3 */ /* 0x000e620000002500 */
[----:B------:R-:W-:Y:S01]  /*6890*/  LOP3.LUT R12, R12, 0x70, R13, 0x78, !PT ;  /* 0x000000700c0c7812 */ /* 0x000fe200078e780d */
[----:B------:R-:W-:Y:S01]  /*68a0*/  IMAD.MOV.U32 R13, RZ, RZ, RZ ;  /* 0x000000ffff0d7224 */ /* 0x000fe200078e00ff */
[----:B------:R-:W-:Y:S01]  /*68b0*/  SHF.R.U32.HI R11, RZ, 0x3, R10 ;  /* 0x00000003ff0b7819 */ /* 0x000fe2000001160a */
[----:B------:R-:W-:Y:S01]  /*68c0*/  IMAD.MOV.U32 R15, RZ, RZ, RZ ;  /* 0x000000ffff0f7224 */ /* 0x000fe200078e00ff */
[----:B------:R-:W-:-:S02]  /*68d0*/  SHF.R.U32.HI R14, RZ, 0x3, R7 ;  /* 0x00000003ff0e7819 */ /* 0x000fc40000011607 */
[----:B------:R-:W-:Y:S01]  /*68e0*/  MOV R120, R12 ;  /* 0x0000000c00787202 */ /* 0x000fe20000000f00 */
[----:B------:R-:W5:Y:S01]  /*68f0*/  S2UR UR11, SR_CTAID.Y ;  /* 0x00000000000b79c3 */ /* 0x000f620000002600 */
[----:B--2---:R-:W-:Y:S01]  /*6900*/  FADD R5, R16, R5 ;  /* 0x0000000510057221 */ /* 0x004fe20000000000 */
[----:B------:R-:W-:Y:S02]  /*6910*/  IADD3 R16, P3, R8, 0x4000, RZ ;  /* 0x0000400008107810 */ /* 0x000fe40007f7e0ff */
[----:B------:R-:W-:Y:S01]  /*6920*/  LOP3.LUT R10, R10, 0x70, R11, 0x78, !PT ;  /* 0x000000700a0a7812 */ /* 0x000fe200078e780b */
[----:B------:R-:W-:Y:S01]  /*6930*/  IMAD.MOV.U32 R11, RZ, RZ, RZ ;  /* 0x000000ffff0b7224 */ /* 0x000fe200078e00ff */
[----:B------:R-:W2:Y:S01]  /*6940*/  SHFL.BFLY PT, R124, R5, 0x2, 0x1f ;  /* 0x0c401f00057c7f89 */ /* 0x000ea200000e0000 */
[----:B---3--:R-:W-:Y:S01]  /*6950*/  FADD R125, R18, R3 ;  /* 0x00000003127d7221 */ /* 0x008fe20000000000 */
[----:B------:R-:W-:Y:S02]  /*6960*/  IADD3.X R17, RZ, RZ, RZ, P3, !PT ;  /* 0x000000ffff117210 */ /* 0x000fe40001ffe4ff */
[----:B------:R-:W-:-:S02]  /*6970*/  IADD3 R122, P3, R12, 0x4000, RZ ;  /* 0x000040000c7a7810 */ /* 0x000fc40007f7e0ff */
[----:B------:R-:W3:Y:S01]  /*6980*/  SHFL.BFLY PT, R126, R125, 0x2, 0x1f ;  /* 0x0c401f007d7e7f89 */ /* 0x000ee200000e0000 */
[----:B------:R-:W-:Y:S02]  /*6990*/  LOP3.LUT R14, R7, 0x70, R14, 0x78, !PT ;  /* 0x00000070070e7812 */ /* 0x000fe400078e780e */
[----:B------:R-:W-:Y:S01]  /*69a0*/  IADD3 R18, P4, R10, 0x4000, RZ ;  /* 0x000040000a127810 */ /* 0x000fe20007f9e0ff */
[----:B-1----:R-:W-:Y:S01]  /*69b0*/  USHF.L.U32 UR10, UR10, 0x7, URZ ;  /* 0x000000070a0a7899 */ /* 0x002fe2000800063f */
[----:B------:R-:W-:Y:S01]  /*69c0*/  MOV R9, RZ ;  /* 0x000000ff00097202 */ /* 0x000fe20000000f00 */
[----:B----4-:R-:W-:Y:S01]  /*69d0*/  VIADD R13, R20, 0xffffff80 ;  /* 0xffffff80140d7836 */ /* 0x010fe20000000000 */
[----:B------:R-:W-:Y:S01]  /*69e0*/  IADD3.X R123, RZ, RZ, RZ, P3, !PT ;  /* 0x000000ffff7b7210 */ /* 0x000fe20001ffe4ff */
[----:B------:R-:W-:Y:S01]  /*69f0*/  IMAD.X R19, RZ, RZ, RZ, P4 ;  /* 0x000000ffff137224 */ /* 0x000fe200020e06ff */
[----:B------:R-:W-:Y:S02]  /*6a00*/  MOV R22, R10 ;  /* 0x0000000a00167202 */ /* 0x000fe40000000f00 */
[----:B------:R-:W-:-:S02]  /*6a10*/  LOP3.LUT R7, R13, 0xffff, RZ, 0xc0, !PT ;  /* 0x0000ffff0d077812 */ /* 0x000fc400078ec0ff */
[----:B------:R-:W-:Y:S02]  /*6a20*/  MOV R21, R8 ;  /* 0x0000000800157202 */ /* 0x000fe40000000f00 */
[----:B------:R-:W-:Y:S02]  /*6a30*/  MOV R121, R16 ;  /* 0x0000001000797202 */ /* 0x000fe40000000f00 */
[----:B------:R-:W-:Y:S01]  /*6a40*/  IADD3 R16, P4, R14, 0x4000, RZ ;  /* 0x000040000e107810 */ /* 0x000fe20007f9e0ff */
[C---:B--2---:R-:W-:Y:S01]  /*6a50*/  FADD R11, R5.reuse, R124 ;  /* 0x0000007c050b7221 */ /* 0x044fe20000000000 */
[----:B------:R-:W-:Y:S02]  /*6a60*/  FSETP.NE.AND P3, PT, R5, -R124, PT ;  /* 0x8000007c0500720b */ /* 0x000fe40003f65000 */
[----:B------:R-:W-:Y:S02]  /*6a70*/  LEA.HI R5, R7, R13, RZ, 0x12 ;  /* 0x0000000d07057211 */ /* 0x000fe400078f90ff */
[----:B------:R-:W-:-:S02]  /*6a80*/  IADD3 R8, P5, R8, 0x8000, RZ ;  /* 0x0000800008087810 */ /* 0x000fc40007fbe0ff */
[----:B------:R-:W-:Y:S02]  /*6a90*/  LOP3.LUT R7, R5, 0xfffc, RZ, 0xc0, !PT ;  /* 0x0000fffc05077812 */ /* 0x000fe400078ec0ff */
[----:B------:R-:W-:Y:S01]  /*6aa0*/  IADD3.X R17, RZ, RZ, RZ, P4, !PT ;  /* 0x000000ffff117210 */ /* 0x000fe200027fe4ff */
[----:B------:R-:W-:Y:S01]  /*6ab0*/  IMAD.X R9, RZ, RZ, RZ, P5 ;  /* 0x000000ffff097224 */ /* 0x000fe200028e06ff */
[----:B---3--:R-:W-:Y:S02]  /*6ac0*/  FSETP.NE.AND P4, PT, R125, -R126, PT ;  /* 0x8000007e7d00720b */ /* 0x008fe40003f85000 */
[----:B------:R-:W-:Y:S01]  /*6ad0*/  IADD3 R7, RZ, -R7, RZ ;  /* 0x80000007ff077210 */ /* 0x000fe20007ffe0ff */
[----:B------:R-:W1:Y:S01]  /*6ae0*/  @P3 MUFU.LG2 R5, R11 ;  /* 0x0000000b00053308 */ /* 0x000e620000000c00 */
[----:B------:R-:W-:Y:S02]  /*6af0*/  MOV R20, R122 ;  /* 0x0000007a00147202 */ /* 0x000fe40000000f00 */
[----:B------:R-:W-:-:S02]  /*6b00*/  MOV R123, R8 ;  /* 0x00000008007b7202 */ /* 0x000fc40000000f00 */
[----:B------:R-:W-:Y:S02]  /*6b10*/  PRMT R8, R7, 0x7710, RZ ;  /* 0x0000771007087816 */ /* 0x000fe400000000ff */
[----:B------:R-:W-:Y:S01]  /*6b20*/  IADD3 R124, P6, R10, 0x8000, RZ ;  /* 0x000080000a7c7810 */ /* 0x000fe20007fde0ff */
[----:B------:R-:W-:Y:S01]  /*6b30*/  FADD R10, R125, R126 ;  /* 0x0000007e7d0a7221 */ /* 0x000fe20000000000 */
[----:B------:R-:W-:Y:S01]  /*6b40*/  IADD3 R3, R6, UR10, RZ ;  /* 0x0000000a06037c10 */ /* 0x000fe2000fffe0ff */
[----:B------:R-:W-:Y:S01]  /*6b50*/  IMAD.IADD R8, R13, 0x1, R8 ;  /* 0x000000010d087824 */ /* 0x000fe200078e0208 */
[----:B------:R-:W-:Y:S01]  /*6b60*/  IADD3.X R125, RZ, RZ, RZ, P6, !PT ;  /* 0x000000ffff7d7210 */ /* 0x000fe200037fe4ff */
[----:B------:R-:W2:Y:S01]  /*6b70*/  @P4 MUFU.LG2 R7, R10 ;  /* 0x0000000a00074308 */ /* 0x000ea20000000c00 */
[----:B------:R-:W-:Y:S02]  /*6b80*/  IADD3 R126, P6, R14, 0x8000, RZ ;  /* 0x000080000e7e7810 */ /* 0x000fe40007fde0ff */
[----:B------:R-:W-:Y:S01]  /*6b90*/  LOP3.LUT R9, R8, 0x80, RZ, 0xc0, !PT ;  /* 0x0000008008097812 */ /* 0x000fe200078ec0ff */
[----:B-1----:R-:W-:Y:S01]  /*6ba0*/  @P3 FFMA R5, R2, UR8, R5 ;  /* 0x0000000802053c23 */ /* 0x002fe20008000005 */
[----:B------:R-:W-:-:S02]  /*6bb0*/  IMAD.MOV.U32 R2, RZ, RZ, -0x800000 ;  /* 0xff800000ff027424 */ /* 0x000fc400078e00ff */
[----:B------:R-:W-:Y:S01]  /*6bc0*/  LEA.HI R9, R9, R8, RZ, 0x19 ;  /* 0x0000000809097211 */ /* 0x000fe200078fc8ff */
[----:B------:R-:W-:Y:S01]  /*6bd0*/  @P3 FMUL R2, R5, 0.69314718246459960938 ;  /* 0x3f31721805023820 */ /* 0x000fe20000400000 */
[----:B------:R-:W-:Y:S02]  /*6be0*/  @!P1 MOV R5, 0x1 ;  /* 0x0000000100059802 */ /* 0x000fe40000000f00 */
[----:B------:R-:W-:Y:S02]  /*6bf0*/  LOP3.LUT R9, R9, 0xfe, RZ, 0xc0, !PT ;  /* 0x000000fe09097812 */ /* 0x000fe400078ec0ff */
[----:B------:R-:W-:Y:S02]  /*6c00*/  IADD3.X R127, RZ, RZ, RZ, P6, !PT ;  /* 0x000000ffff7f7210 */ /* 0x000fe400037fe4ff */
[----:B------:R-:W-:Y:S01]  /*6c10*/  IADD3 R9, RZ, -R9, RZ ;  /* 0x80000009ff097210 */ /* 0x000fe20007ffe0ff */
[----:B--2---:R-:W-:Y:S01]  /*6c20*/  @P4 FFMA R7, R4, UR8, R7 ;  /* 0x0000000804074c23 */ /* 0x004fe20008000007 */
[----:B------:R-:W-:Y:S01]  /*6c30*/  FSEL R4, R11, 1, P3 ;  /* 0x3f8000000b047808 */ /* 0x000fe20001800000 */
[----:B------:R-:W-:Y:S01]  /*6c40*/  ULDC.64 UR8, c[0x0][0x260] ;  /* 0x0000980000087ab9 */ /* 0x000fe20000000a00 */
[----:B------:R-:W-:-:S02]  /*6c50*/  PRMT R9, R9, 0x7710, RZ ;  /* 0x0000771009097816 */ /* 0x000fc400000000ff */
[----:B------:R-:W-:Y:S02]  /*6c60*/  MOV R126, R126 ;  /* 0x0000007e007e7202 */ /* 0x000fe40000000f00 */
[----:B------:R-:W1:Y:S01]  /*6c70*/  MUFU.RCP R4, R4 ;  /* 0x0000000400047308 */ /* 0x000e620000001000 */
[----:B------:R-:W-:Y:S01]  /*6c80*/  IMAD.IADD R8, R8, 0x1, R9 ;  /* 0x0000000108087824 */ /* 0x000fe200078e0209 */
[----:B------:R-:W-:Y:S01]  /*6c90*/  MOV R127, 0xff800000 ;  /* 0xff800000007f7802 */ /* 0x000fe20000000f00 */
[----:B------:R-:W-:Y:S01]  /*6ca0*/  @P4 FMUL R127, R7, 0.69314718246459960938 ;  /* 0x3f317218077f4820 */ /* 0x000fe20000400000 */
[----:B------:R-:W-:Y:S02]  /*6cb0*/  MOV R23, R14 ;  /* 0x0000000e00177202 */ /* 0x000fe40000000f00 */
[----:B------:R-:W-:Y:S02]  /*6cc0*/  PRMT R7, R8, 0x8880, RZ ;  /* 0x0000888008077816 */ /* 0x000fe400000000ff */
[----:B------:R-:W-:-:S02]  /*6cd0*/  IADD3 R12, P5, R12, 0x8000, RZ ;  /* 0x000080000c0c7810 */ /* 0x000fc40007fbe0ff */
[----:B------:R-:W-:Y:S02]  /*6ce0*/  LEA R6, R7, R6, 0x3 ;  /* 0x0000000607067211 */ /* 0x000fe400078e18ff */
[----:B------:R-:W-:Y:S02]  /*6cf0*/  IADD3.X R13, RZ, RZ, RZ, P5, !PT ;  /* 0x000000ffff0d7210 */ /* 0x000fe40002ffe4ff */
[----:B------:R-:W-:Y:S01]  /*6d00*/  MOV R124, R124 ;  /* 0x0000007c007c7202 */ /* 0x000fe20000000f00 */
[----:B------:R-:W-:Y:S01]  /*6d10*/  VIADD R6, R6, UR10 ;  /* 0x0000000a06067c36 */ /* 0x000fe20008000000 */
[----:B------:R-:W-:Y:S02]  /*6d20*/  MOV R125, R12 ;  /* 0x0000000c007d7202 */ /* 0x000fe40000000f00 */
[----:B------:R-:W-:Y:S01]  /*6d30*/  MOV R122, R16 ;  /* 0x00000010007a7202 */ /* 0x000fe20000000f00 */
[----:B------:R-:W-:Y:S01]  /*6d40*/  HGMMA.64x192x16.F32 R24, gdesc[UR12].tnspB, R24 ;  /* 0x42e000000c1879f0 */ /* 0x000fe20008700818 */
[----:B------:R-:W-:-:S02]  /*6d50*/  UIADD3 UR14, UR6, 0x100, URZ ;  /* 0x00000100060e7890 */ /* 0x000fc4000fffe03f */
        /* <DEDUP_REMOVED lines=27> */
[----:B------:R-:W-:Y:S01]  /*6f10*/  UMOV UR13, 0x40000040 ;  /* 0x40000040000d7882 */ /* 0x000fe20000000000 */
[----:B-----5:R-:W-:Y:S01]  /*6f20*/  UIMAD.WIDE.U32 UR6, UR11, UR8, URZ ;  /* 0x000000080b0672a5 */ /* 0x020fe2000f8e003f */
[----:B------:R-:W-:-:S03]  /*6f30*/  ULDC UR5, c[0x0][0x210] ;  /* 0x0000840000057ab9 */ /* 0x000fc60000000800 */
[----:B------:R-:W-:Y:S01]  /*6f40*/  UIMAD UR7, UR11, UR9, UR7 ;  /* 0x000000090b0772a4 */ /* 0x000fe2000f8e0207 */
[C---:B------:R-:W-:Y:S02]  /*6f50*/  ISETP.GE.OR P2, PT, R3.reuse, UR5, P0 ;  /* 0x0000000503007c0c */ /* 0x040fe40008746670 */
[----:B------:R-:W-:Y:S01]  /*6f60*/  ULDC.64 UR8, c[0x0][0x268] ;  /* 0x00009a0000087ab9 */ /* 0x000fe20000000a00 */
[----:B------:R-:W-:-:S04]  /*6f70*/  IADD3 R3, R3, 0x8, RZ ;  /* 0x0000000803037810 */ /* 0x000fc80007ffe0ff */
[----:B------:R-:W-:Y:S02]  /*6f80*/  ISETP.GE.OR P0, PT, R3, UR5, P0 ;  /* 0x0000000503007c0c */ /* 0x000fe40008706670 */
[----:B------:R-:W-:Y:S01]  /*6f90*/  MOV R3, R18 ;  /* 0x0000001200037202 */ /* 0x000fe20000000f00 */
[----:B------:R-:W-:Y:S03]  /*6fa0*/  HGMMA.64x192x16.F32 R24, gdesc[UR12].tnspB, R24, gsb0 ;  /* 0x42e000000c1879f0 */ /* 0x000fe60008000818 */
[----:B------:R-:W2:Y:S02]  /*6fb0*/  S2UR UR12, SR_CTAID.Z ;  /* 0x00000000000c79c3 */ /* 0x000ea40000002700 */
[----:B--2---:R-:W-:-:S04]  /*6fc0*/  UIMAD.WIDE.U32 UR6, UR12, UR8, UR6 ;  /* 0x000000080c0672a5 */ /* 0x004fc8000f8e0006 */
[----:B------:R-:W-:-:S03]  /*6fd0*/  UIMAD UR5, UR12, UR9, UR7 ;  /* 0x000000090c0572a4 */ /* 0x000fc6000f8e0207 */
[----:B------:R-:W-:Y:S01]  /*6fe0*/  ULDC.64 UR8, c[0x0][0x240] ;  /* 0x0000900000087ab9 */ /* 0x000fe20000000a00 */
[----:B------:R-:W-:Y:S02]  /*6ff0*/  WARPGROUP.DEPBAR.LE gsb0, 0x0 ;  /* 0x00008000000079c5 */ /* 0x000fe40000010000 */
[----:B------:R2:W-:Y:S01]  /*7000*/  @!P1 SYNCS.ARRIVE.TRANS64.ART0 RZ, [UR4+0x28], R5 ;  /* 0x00002805ffff99a7 */ /* 0x0005e20008500004 */
[-C--:B-1----:R-:W-:Y:S01]  /*7010*/  FMUL R14, R44, R4.reuse ;  /* 0x000000042c0e7220 */ /* 0x082fe20000400000 */
[-C--:B------:R-:W-:Y:S01]  /*7020*/  FMUL R18, R36, R4.reuse ;  /* 0x0000000424127220 */ /* 0x080fe20000400000 */
[-C--:B------:R-:W-:Y:S01]  /*7030*/  FMUL R37, R37, R4.reuse ;  /* 0x0000000425257220 */ /* 0x080fe20000400000 */
[-C--:B------:R-:W-:Y:S01]  /*7040*/  FMUL R12, R40, R4.reuse ;  /* 0x00000004280c7220 */ /* 0x080fe20000400000 */
[-C--:B------:R-:W-:Y:S01]  /*7050*/  FMUL R24, R24, R4.reuse ;  /* 0x0000000418187220 */ /* 0x080fe20000400000 */
[-C--:B------:R-:W-:Y:S01]  /*7060*/  FMUL R25, R25, R4.reuse ;  /* 0x0000000419197220 */ /* 0x080fe20000400000 */
[-C--:B------:R-:W-:Y:S01]  /*7070*/  FMUL R28, R28, R4.reuse ;  /* 0x000000041c1c7220 */ /* 0x080fe20000400000 */
[----:B--2---:R-:W-:Y:S01]  /*7080*/  FSEL R5, R10, 1, P4 ;  /* 0x3f8000000a057808 */ /* 0x004fe20002000000 */
[----:B------:R-:W-:Y:S01]  /*7090*/  FMUL R29, R29, R4 ;  /* 0x000000041d1d7220 */ /* 0x000fe20000400000 */
[----:B------:R-:W-:Y:S01]  /*70a0*/  F2FP.F16.F32.PACK_AB R18, R37, R18 ;  /* 0x000000122512723e */ /* 0x000fe200000000ff */
[-C--:B------:R-:W-:Y:S01]  /*70b0*/  FMUL R16, R32, R4.reuse ;  /* 0x0000000420107220 */ /* 0x080fe20000400000 */
[-C--:B------:R-:W-:Y:S01]  /*70c0*/  FMUL R33, R33, R4.reuse ;  /* 0x0000000421217220 */ /* 0x080fe20000400000 */
[-C--:B------:R-:W-:Y:S01]  /*70d0*/  FMUL R45, R45, R4.reuse ;  /* 0x000000042d2d7220 */ /* 0x080fe20000400000 */
[----:B------:R-:W1:Y:S01]  /*70e0*/  MUFU.RCP R5, R5 ;  /* 0x0000000500057308 */ /* 0x000e620000001000 */
[-C--:B------:R-:W-:Y:S01]  /*70f0*/  FMUL R41, R41, R4.reuse ;  /* 0x0000000429297220 */ /* 0x080fe20000400000 */
[-C--:B------:R-:W-:Y:S01]  /*7100*/  FMUL R10, R52, R4.reuse ;  /* 0x00000004340a7220 */ /* 0x080fe20000400000 */
[-C--:B------:R-:W-:Y:S01]  /*7110*/  FMUL R53, R53, R4.reuse ;  /* 0x0000000435357220 */ /* 0x080fe20000400000 */
[-C--:B------:R-:W-:Y:S01]  /*7120*/  FMUL R8, R48, R4.reuse ;  /* 0x0000000430087220 */ /* 0x080fe20000400000 */
[----:B------:R-:W-:Y:S01]  /*7130*/  FMUL R49, R49, R4 ;  /* 0x0000000431317220 */ /* 0x000fe20000400000 */
[----:B------:R-:W-:Y:S01]  /*7140*/  F2FP.F16.F32.PACK_AB R24, R25, R24 ;  /* 0x000000181918723e */ /* 0x000fe200000000ff */
        /* <DEDUP_REMOVED lines=10> */
[-C--:B-1----:R-:W-:Y:S01]  /*71f0*/  FMUL R44, R47, R5.reuse ;  /* 0x000000052f2c7220 */ /* 0x082fe20000400000 */
[----:B------:R-:W-:Y:S01]  /*7200*/  IADD3 R47, P1, R6, UR6, RZ ;  /* 0x00000006062f7c10 */ /* 0x000fe2000ff3e0ff */
[-C--:B------:R-:W-:Y:S01]  /*7210*/  FMUL R36, R43, R5.reuse ;  /* 0x000000052b247220 */ /* 0x080fe20000400000 */
[-C--:B------:R-:W-:Y:S01]  /*7220*/  FMUL R19, R38, R5.reuse ;  /* 0x0000000526137220 */ /* 0x080fe20000400000 */
[-C--:B------:R-:W-:Y:S01]  /*7230*/  FMUL R13, R42, R5.reuse ;  /* 0x000000052a0d7220 */ /* 0x080fe20000400000 */
[----:B------:R-:W-:Y:S01]  /*7240*/  LEA.HI.X.SX32 R6, R6, UR5, 0x1, P1 ;  /* 0x0000000506067c11 */ /* 0x000fe200088f0eff */
[-C--:B------:R-:W-:Y:S01]  /*7250*/  FMUL R9, R50, R5.reuse ;  /* 0x0000000532097220 */ /* 0x080fe20000400000 */
[----:B------:R-:W-:Y:S01]  /*7260*/  LEA R43, P1, R47, UR8, 0x2 ;  /* 0x000000082f2b7c11 */ /* 0x000fe2000f8210ff */
[----:B------:R-:W-:Y:S01]  /*7270*/  FMUL R38, R51, R5 ;  /* 0x0000000533267220 */ /* 0x000fe20000400000 */
[----:B------:R-:W-:Y:S01]  /*7280*/  F2FP.F16.F32.PACK_AB R13, R36, R13 ;  /* 0x0000000d240d723e */ /* 0x000fe200000000ff */
[----:B------:R-:W-:Y:S01]  /*7290*/  FMUL R40, R39, R5 ;  /* 0x0000000527287220 */ /* 0x000fe20000400000 */
[----:B------:R-:W-:Y:S01]  /*72a0*/  LEA.HI.X R47, R47, UR9, R6, 0x2, P1 ;  /* 0x000000092f2f7c11 */ /* 0x000fe200088f1406 */
[----:B------:R-:W-:Y:S01]  /*72b0*/  SHFL.IDX PT, R36, R43, RZ, 0x1c1f ;  /* 0x001c1fff2b247589 */ /* 0x000fe200000e0000 */
[----:B------:R-:W-:Y:S01]  /*72c0*/  F2FP.F16.F32.PACK_AB R9, R38, R9 ;  /* 0x000000092609723e */ /* 0x000fe200000000ff */
[-C--:B------:R-:W-:Y:S01]  /*72d0*/  FMUL R26, R26, R5.reuse ;  /* 0x000000051a1a7220 */ /* 0x080fe20000400000 */
[-C--:B------:R-:W-:Y:S01]  /*72e0*/  FMUL R27, R27, R5.reuse ;  /* 0x000000051b1b7220 */ /* 0x080fe20000400000 */
[----:B------:R-:W1:Y:S01]  /*72f0*/  SHFL.IDX PT, R37, R47, RZ, 0x1c1f ;  /* 0x001c1fff2f257589 */ /* 0x000e6200000e0000 */
[-C--:B------:R-:W-:Y:S01]  /*7300*/  FMUL R30, R30, R5.reuse ;  /* 0x000000051e1e7220 */ /* 0x080fe20000400000 */
[-C--:B------:R-:W-:Y:S01]  /*7310*/  FMUL R31, R31, R5.reuse ;  /* 0x000000051f1f7220 */ /* 0x080fe20000400000 */
[-C--:B------:R-:W-:Y:S01]  /*7320*/  FMUL R17, R34, R5.reuse ;  /* 0x0000000522117220 */ /* 0x080fe20000400000 */
[----:B------:R-:W-:Y:S01]  /*7330*/  SHFL.IDX PT, R38, R43, 0x1, 0x1c1f ;  /* 0x003c1f002b267f89 */ /* 0x000fe200000e0000 */
[-C--:B------:R-:W-:Y:S01]  /*7340*/  FMUL R34, R35, R5.reuse ;  /* 0x0000000523227220 */ /* 0x080fe20000400000 */
[-C--:B------:R-:W-:Y:S01]  /*7350*/  FMUL R15, R46, R5.reuse ;  /* 0x000000052e0f7220 */ /* 0x080fe20000400000 */
[-C--:B------:R-:W-:Y:S01]  /*7360*/  FMUL R11, R54, R5.reuse ;  /* 0x00000005360b7220 */ /* 0x080fe20000400000 */
[----:B------:R-:W2:Y:S01]  /*7370*/  SHFL.IDX PT, R39, R47, 0x1, 0x1c1f ;  /* 0x003c1f002f277f89 */ /* 0x000ea200000e0000 */
[-C--:B------:R-:W-:Y:S01]  /*7380*/  FMUL R42, R55, R5.reuse ;  /* 0x00000005372a7220 */ /* 0x080fe20000400000 */
[-C--:B------:R-:W-:Y:S01]  /*7390*/  FMUL R7, R62, R5.reuse ;  /* 0x000000053e077220 */ /* 0x080fe20000400000 */
[-C--:B------:R-:W-:Y:S01]  /*73a0*/  FMUL R46, R63, R5.reuse ;  /* 0x000000053f2e7220 */ /* 0x080fe20000400000 */
[-C--:B------:R-:W-:Y:S01]  /*73b0*/  FMUL R58, R58, R5.reuse ;  /* 0x000000053a3a7220 */ /* 0x080fe20000400000 */
[-C--:B------:R-:W-:Y:S01]  /*73c0*/  FMUL R59, R59, R5.reuse ;  /* 0x000000053b3b7220 */ /* 0x080fe20000400000 */
[----:B------:R-:W-:Y:S01]  /*73d0*/  F2FP.F16.F32.PACK_AB R25, R27, R26 ;  /* 0x0000001a1b19723e */ /* 0x000fe200000000ff */
[-C--:B------:R-:W-:Y:S01]  /*73e0*/  FMUL R70, R70, R5.reuse ;  /* 0x0000000546467220 */ /* 0x080fe20000400000 */
[-C--:B------:R-:W-:Y:S01]  /*73f0*/  FMUL R71, R71, R5.reuse ;  /* 0x0000000547477220 */ /* 0x080fe20000400000 */
[-C--:B------:R-:W-:Y:S01]  /*7400*/  FMUL R66, R66, R5.reuse ;  /* 0x0000000542427220 */ /* 0x080fe20000400000 */
[-C--:B------:R-:W-:Y:S01]  /*7410*/  FMUL R67, R67, R5.reuse ;  /* 0x0000000543437220 */ /* 0x080fe20000400000 */
[----:B------:R-:W-:Y:S01]  /*7420*/  F2FP.F16.F32.PACK_AB R26, R29, R28 ;  /* 0x0000001c1d1a723e */ /* 0x000fe200000000ff */
[----:B------:R-:W-:Y:S01]  /*7430*/  FMUL R76, R76, R4 ;  /* 0x000000044c4c7220 */ /* 0x000fe20000400000 */
[----:B------:R-:W-:Y:S01]  /*7440*/  F2FP.F16.F32.PACK_AB R27, R31, R30 ;  /* 0x0000001e1f1b723e */ /* 0x000fe200000000ff */
[----:B------:R-:W-:Y:S01]  /*7450*/  BAR.SYNC.DEFER_BLOCKING 0x1, 0x100 ;  /* 0x0044000000007b1d */ /* 0x000fe20000010000 */
        /* <DEDUP_REMOVED lines=10> */
[----:B------:R-:W-:Y:S01]  /*7500*/  FMUL R83, R83, R5 ;  /* 0x0000000553537220 */ /* 0x000fe20000400000 */
[----:B------:R-:W-:Y:S01]  /*7510*/  F2FP.F16.F32.PACK_AB R16, R33, R16 ;  /* 0x000000102110723e */ /* 0x000fe200000000ff */
[-C--:B------:R-:W-:Y:S01]  /*7520*/  FMUL R84, R84, R4.reuse ;  /* 0x0000000454547220 */ /* 0x080fe20000400000 */
[----:B------:R-:W-:Y:S01]  /*7530*/  F2FP.F16.F32.PACK_AB R17, R34, R17 ;  /* 0x000000112211723e */ /* 0x000fe200000000ff */
[-C--:B------:R-:W-:Y:S01]  /*7540*/  FMUL R85, R85, R4.reuse ;  /* 0x0000000455557220 */ /* 0x080fe20000400000 */
[----:B------:R-:W-:Y:S01]  /*7550*/  F2FP.F16.F32.PACK_AB R19, R40, R19 ;  /* 0x000000132813723e */ /* 0x000fe200000000ff */
[-C--:B------:R-:W-:Y:S01]  /*7560*/  FMUL R96, R96, R4.reuse ;  /* 0x0000000460607220 */ /* 0x080fe20000400000 */
[----:B------:R-:W-:Y:S01]  /*7570*/  FMUL R97, R97, R4 ;  /* 0x0000000461617220 */ /* 0x000fe20000400000 */
[-C--:B------:R-:W-:Y:S01]  /*7580*/  FMUL R86, R86, R5.reuse ;  /* 0x0000000556567220 */ /* 0x080fe20000400000 */
[-C--:B------:R-:W-:Y:S01]  /*7590*/  FMUL R87, R87, R5.reuse ;  /* 0x0000000557577220 */ /* 0x080fe20000400000 */
[-C--:B------:R-:W-:Y:S01]  /*75a0*/  FMUL R90, R90, R5.reuse ;  /* 0x000000055a5a7220 */ /* 0x080fe20000400000 */
[----:B------:R-:W-:Y:S01]  /*75b0*/  FMUL R91, R91, R5 ;  /* 0x000000055b5b7220 */ /* 0x000fe20000400000 */
[----:B------:R-:W-:Y:S01]  /*75c0*/  F2FP.F16.F32.PACK_AB R12, R41, R12 ;  /* 0x0000000c290c723e */ /* 0x000fe200000000ff */
[----:B------:R-:W-:Y:S01]  /*75d0*/  FMUL R92, R92, R4 ;  /* 0x000000045c5c7220 */ /* 0x000fe20000400000 */
[----:B------:R-:W-:Y:S01]  /*75e0*/  F2FP.F16.F32.PACK_AB R14, R45, R14 ;  /* 0x0000000e2d0e723e */ /* 0x000fe200000000ff */
[-C--:B------:R-:W-:Y:S01]  /*75f0*/  FMUL R93, R93, R4.reuse ;  /* 0x000000045d5d7220 */ /* 0x080fe20000400000 */
        /* <DEDUP_REMOVED lines=25> */
[----:B------:R-:W-:Y:S01]  /*7790*/  F2FP.F16.F32.PACK_AB R8, R49, R8 ;  /* 0x000000083108723e */ /* 0x000fe200000000ff */
[----:B------:R3:W-:Y:S01]  /*77a0*/  STSM.16.M88.4 [R21], R24 ;  /* 0x0000001815007844 */ /* 0x0007e20000000200 */
[----:B------:R-:W-:Y:S01]  /*77b0*/  F2FP.F16.F32.PACK_AB R10, R53, R10 ;  /* 0x0000000a350a723e */ /* 0x000fe200000000ff */
[----:B------:R-:W-:Y:S01]  /*77c0*/  ULDC.64 UR6, c[0x0][0x208] ;  /* 0x0000820000067ab9 */ /* 0x000fe20000000a00 */
[----:B------:R-:W-:Y:S01]  /*77d0*/  F2FP.F16.F32.PACK_AB R11, R42, R11 ;  /* 0x0000000b2a0b723e */ /* 0x000fe200000000ff */
[----:B------:R3:W-:Y:S01]  /*77e0*/  STSM.16.M88.4 [R22], R16 ;  /* 0x0000001016007844 */ /* 0x0007e20000000200 */
[----:B------:R-:W-:-:S02]  /*77f0*/  F2FP.F16.F32.PACK_AB R4, R57, R56 ;  /* 0x000000383904723e */ /* 0x000fc400000000ff */
[----:B------:R-:W-:Y:S01]  /*7800*/  F2FP.F16.F32.PACK_AB R5, R59, R58 ;  /* 0x0000003a3b05723e */ /* 0x000fe200000000ff */
[----:B------:R3:W-:Y:S01]  /*7810*/  STSM.16.M88.4 [R120], R12 ;  /* 0x0000000c78007844 */ /* 0x0007e20000000200 */
[----:B------:R-:W-:Y:S02]  /*7820*/  F2FP.F16.F32.PACK_AB R6, R61, R60 ;  /* 0x0000003c3d06723e */ /* 0x000fe400000000ff */
[----:B------:R-:W-:Y:S01]  /*7830*/  F2FP.F16.F32.PACK_AB R7, R46, R7 ;  /* 0x000000072e07723e */ /* 0x000fe200000000ff */
[----:B------:R3:W-:Y:S01]  /*7840*/  STSM.16.M88.4 [R23], R8 ;  /* 0x0000000817007844 */ /* 0x0007e20000000200 */
[----:B------:R-:W-:Y:S02]  /*7850*/  F2FP.F16.F32.PACK_AB R28, R65, R64 ;  /* 0x00000040411c723e */ /* 0x000fe400000000ff */
[----:B------:R-:W-:Y:S01]  /*7860*/  F2FP.F16.F32.PACK_AB R29, R67, R66 ;  /* 0x00000042431d723e */ /* 0x000fe200000000ff */
[----:B------:R3:W-:Y:S01]  /*7870*/  STSM.16.M88.4 [R121], R4 ;  /* 0x0000000479007844 */ /* 0x0007e20000000200 */
[----:B------:R-:W-:-:S02]  /*7880*/  F2FP.F16.F32.PACK_AB R30, R69, R68 ;  /* 0x00000044451e723e */ /* 0x000fc400000000ff */
[----:B------:R-:W-:Y:S01]  /*7890*/  F2FP.F16.F32.PACK_AB R31, R71, R70 ;  /* 0x00000046471f723e */ /* 0x000fe200000000ff */
[----:B-1----:R3:W-:Y:S01]  /*78a0*/  @!P2 STG.E desc[UR6][R36.64], R2 ;  /* 0x000000022400a986 */ /* 0x0027e2000c101906 */
[----:B------:R-:W-:Y:S02]  /*78b0*/  F2FP.F16.F32.PACK_AB R80, R81, R80 ;  /* 0x000000505150723e */ /* 0x000fe400000000ff */
[----:B------:R-:W-:Y:S01]  /*78c0*/  F2FP.F16.F32.PACK_AB R32, R73, R32 ;  /* 0x000000204920723e */ /* 0x000fe200000000ff */
[----:B------:R3:W-:Y:S01]  /*78d0*/  STSM.16.M88.4 [R3], R28 ;  /* 0x0000001c03007844 */ /* 0x0007e20000000200 */
[----:B------:R-:W-:Y:S02]  /*78e0*/  F2FP.F16.F32.PACK_AB R33, R75, R74 ;  /* 0x0000004a4b21723e */ /* 0x000fe400000000ff */
[----:B------:R-:W-:Y:S01]  /*78f0*/  F2FP.F16.F32.PACK_AB R34, R77, R76 ;  /* 0x0000004c4d22723e */ /* 0x000fe200000000ff */
[----:B--2---:R3:W-:Y:S01]  /*7900*/  @!P0 STG.E desc[UR6][R38.64], R127 ;  /* 0x0000007f26008986 */ /* 0x0047e2000c101906 */
[----:B------:R-:W-:-:S02]  /*7910*/  F2FP.F16.F32.PACK_AB R35, R48, R35 ;  /* 0x000000233023723e */ /* 0x000fc400000000ff */
[----:B------:R-:W-:Y:S02]  /*7920*/  F2FP.F16.F32.PACK_AB R88, R89, R88 ;  /* 0x000000585958723e */ /* 0x000fe400000000ff */
[----:B------:R-:W-:Y:S01]  /*7930*/  F2FP.F16.F32.PACK_AB R81, R83, R82 ;  /* 0x000000525351723e */ /* 0x000fe200000000ff */
[----:B------:R3:W-:Y:S01]  /*7940*/  STSM.16.M88.4 [R20], R32 ;  /* 0x0000002014007844 */ /* 0x0007e20000000200 */
[----:B------:R-:W-:Y:S02]  /*7950*/  F2FP.F16.F32.PACK_AB R96, R97, R96 ;  /* 0x000000606160723e */ /* 0x000fe400000000ff */
[----:B------:R-:W-:Y:S02]  /*7960*/  F2FP.F16.F32.PACK_AB R89, R91, R90 ;  /* 0x0000005a5b59723e */ /* 0x000fe400000000ff */
[----:B------:R-:W-:Y:S02]  /*7970*/  F2FP.F16.F32.PACK_AB R82, R85, R84 ;  /* 0x000000545552723e */ /* 0x000fe400000000ff */
[----:B------:R-:W-:-:S02]  /*7980*/  F2FP.F16.F32.PACK_AB R83, R87, R86 ;  /* 0x000000565753723e */ /* 0x000fc400000000ff */
[----:B------:R-:W-:Y:S02]  /*7990*/  F2FP.F16.F32.PACK_AB R104, R105, R104 ;  /* 0x000000686968723e */ /* 0x000fe400000000ff */
[----:B------:R-:W-:Y:S01]  /*79a0*/  F2FP.F16.F32.PACK_AB R97, R99, R98 ;  /* 0x000000626361723e */ /* 0x000fe200000000ff */
[----:B------:R3:W-:Y:S01]  /*79b0*/  STSM.16.M88.4 [R122], R80 ;  /* 0x000000507a007844 */ /* 0x0007e20000000200 */
[----:B------:R-:W-:Y:S02]  /*79c0*/  F2FP.F16.F32.PACK_AB R90, R93, R92 ;  /* 0x0000005c5d5a723e */ /* 0x000fe400000000ff */
[----:B------:R-:W-:Y:S02]  /*79d0*/  F2FP.F16.F32.PACK_AB R91, R95, R94 ;  /* 0x0000005e5f5b723e */ /* 0x000fe400000000ff */
[----:B------:R-:W-:Y:S02]  /*79e0*/  F2FP.F16.F32.PACK_AB R112, R113, R112 ;  /* 0x000000707170723e */ /* 0x000fe400000000ff */
[----:B------:R-:W-:Y:S01]  /*79f0*/  F2FP.F16.F32.PACK_AB R105, R107, R106 ;  /* 0x0000006a6b69723e */ /* 0x000fe200000000ff */
[----:B------:R3:W-:Y:S01]  /*7a00*/  STSM.16.M88.4 [R123], R88 ;  /* 0x000000587b007844 */ /* 0x0007e20000000200 */
[----:B------:R-:W-:-:S02]  /*7a10*/  F2FP.F16.F32.PACK_AB R98, R101, R100 ;  /* 0x000000646562723e */ /* 0x000fc400000000ff */
[----:B------:R-:W-:Y:S02]  /*7a20*/  F2FP.F16.F32.PACK_AB R99, R103, R102 ;  /* 0x000000666763723e */ /* 0x000fe400000000ff */
[----:B------:R-:W-:Y:S02]  /*7a30*/  F2FP.F16.F32.PACK_AB R113, R115, R114 ;  /* 0x000000727371723e */ /* 0x000fe400000000ff */
[----:B------:R-:W-:Y:S01]  /*7a40*/  F2FP.F16.F32.PACK_AB R106, R109, R108 ;  /* 0x0000006c6d6a723e */ /* 0x000fe200000000ff */
[----:B------:R3:W-:Y:S01]  /*7a50*/  STSM.16.M88.4 [R124], R96 ;  /* 0x000000607c007844 */ /* 0x0007e20000000200 */
[----:B------:R-:W-:Y:S02]  /*7a60*/  F2FP.F16.F32.PACK_AB R107, R111, R110 ;  /* 0x0000006e6f6b723e */ /* 0x000fe400000000ff */
[----:B------:R-:W-:Y:S02]  /*7a70*/  F2FP.F16.F32.PACK_AB R114, R117, R116 ;  /* 0x000000747572723e */ /* 0x000fe400000000ff */
[----:B------:R-:W-:Y:S01]  /*7a80*/  F2FP.F16.F32.PACK_AB R115, R119, R118 ;  /* 0x000000767773723e */ /* 0x000fe200000000ff */
[----:B------:R3:W-:Y:S04]  /*7a90*/  STSM.16.M88.4 [R125], R104 ;  /* 0x000000687d007844 */ /* 0x0007e80000000200 */
[----:B------:R3:W-:Y:S01]  /*7aa0*/  STSM.16.M88.4 [R126], R112 ;  /* 0x000000707e007844 */ /* 0x0007e20000000200 */
[----:B------:R1:W-:Y:S06]  /*7ab0*/  MEMBAR.ALL.CTA ;  /* 0x0000000000007992 */ /* 0x0003ec0000008000 */
[----:B-1----:R-:W1:Y:S02]  /*7ac0*/  FENCE.VIEW.ASYNC.S ;  /* 0x00000000000073c6 */ /* 0x002e640000000000 */
[----:B-1----:R-:W-:Y:S06]  /*7ad0*/  BAR.ARV 0x1, 0x120 ;  /* 0x0044800000007b1d */ /* 0x002fec0000002000 */
[----:B------:R-:W-:-:S13]  /*7ae0*/  ISETP.NE.AND P0, PT, R0, 0x4, PT ;  /* 0x000000040000780c */ /* 0x000fda0003f05270 */
[----:B---3--:R-:W-:Y:S05]  /*7af0*/  @P0 EXIT ;  /* 0x000000000000094d */ /* 0x008fea0003800000 */
[----:B------:R-:W-:Y:S01]  /*7b00*/  BAR.SYNC.DEFER_BLOCKING 0x1, 0x120 ;  /* 0x0044800000007b1d */ /* 0x000fe20000010000 */
[----:B------:R-:W-:Y:S02]  /*7b10*/  UIADD3 UR8, UR4, 0xc400, URZ ;  /* 0x0000c40004087890 */ /* 0x000fe4000fffe03f */
[----:B------:R-:W-:Y:S02]  /*7b20*/  UIADD3 UR13, UR4, 0x10400, URZ ;  /* 0x00010400040d7890 */ /* 0x000fe4000fffe03f */
[----:B------:R-:W-:Y:S01]  /*7b30*/  UIADD3 UR14, UR4, 0x14400, URZ ;  /* 0x00014400040e7890 */ /* 0x000fe2000fffe03f */
[----:B------:R-:W-:Y:S01]  /*7b40*/  ULDC.64 UR6, c[0x0][0x198] ;  /* 0x0000660000067ab9 */ /* 0x000fe20000000a00 */
[----:B------:R-:W-:Y:S01]  /*7b50*/  UMOV UR9, URZ ;  /* 0x0000003f00097c82 */ /* 0x000fe20008000000 */
[----:B------:R-:W-:Y:S01]  /*7b60*/  UIADD3 UR6, UP0, UR6, 0x1f0, URZ ;  /* 0x000001f006067890 */ /* 0x000fe2000ff1e03f */
[----:B------:R-:W-:Y:S01]  /*7b70*/  UMOV UR5, 0x40 ;  /* 0x0000004000057882 */ /* 0x000fe20000000000 */
[----:B------:R-:W-:-:S02]  /*7b80*/  UMOV UR4, 0x80 ;  /* 0x0000008000047882 */ /* 0x000fc40000000000 */
[----:B------:R-:W-:-:S09]  /*7b90*/  UIADD3.X UR7, URZ, UR7, URZ, UP0, !UPT ;  /* 0x000000073f077290 */ /* 0x000fd200087fe43f */
[----:B------:R1:W-:Y:S02]  /*7ba0*/  UTMASTG.4D [UR8], [UR6], desc[URZ] ;  /* 0x00003f08060073b5 */ /* 0x0003e40008019000 */
[----:B-1----:R-:W-:Y:S01]  /*7bb0*/  UMOV UR8, UR13 ;  /* 0x0000000d00087c82 */ /* 0x002fe20008000000 */
[----:B------:R-:W-:Y:S02]  /*7bc0*/  UMOV UR9, UR5 ;  /* 0x0000000500097c82 */ /* 0x000fe40008000000 */
[----:B------:R1:W-:Y:S02]  /*7bd0*/  UTMASTG.4D [UR8], [UR6], desc[URZ] ;  /* 0x00003f08060073b5 */ /* 0x0003e40008019000 */
[----:B-1----:R-:W-:Y:S01]  /*7be0*/  UMOV UR8, UR14 ;  /* 0x0000000e00087c82 */ /* 0x002fe20008000000 */
[----:B------:R-:W-:Y:S02]  /*7bf0*/  UMOV UR9, UR4 ;  /* 0x0000000400097c82 */ /* 0x000fe40008000000 */
[----:B------:R1:W-:Y:S01]  /*7c00*/  UTMASTG.4D [UR8], [UR6], desc[URZ] ;  /* 0x00003f08060073b5 */ /* 0x0003e20008019000 */
[----:B------:R0:W-:Y:S01]  /*7c10*/  UTMACMDFLUSH ;  /* 0x00000000000079b7 */ /* 0x0001e20000000000 */
[----:B------:R-:W-:-:S04]  /*7c20*/  DEPBAR.LE SB0, 0x0 ;  /* 0x000080000000791a */ /* 0x000fc80000000000 */
[----:B-1----:R-:W-:Y:S05]  /*7c30*/  EXIT ;  /* 0x000000000000794d */ /* 0x002fea0003800000 */
.L_x_2:
[----:B-1----:R-:W-:Y:S01]  /*7c40*/  MOV R5, UR41 ;  /* 0x0000002900057c02 */ /* 0x002fe20008000f00 */
[----:B------:R-:W-:Y:S01]  /*7c50*/  IMAD.MOV.U32 R3, RZ, RZ, -0x80000000 ;  /* 0x80000000ff037424 */ /* 0x000fe200078e00ff */
[----:B------:R-:W-:-:S03]  /*7c60*/  MOV R2, 0x80000000 ;  /* 0x8000000000027802 */ /* 0x000fc60000000f00 */
[----:B------:R1:W2:Y:S04]  /*7c70*/  SYNCS.PHASECHK.TRANS64.TRYWAIT P0, [R5+URZ+0x18], R3 ;  /* 0x00001803050075a7 */ /* 0x0002a8000800017f */
[----:B--2---:R-:W-:Y:S05]  /*7c80*/  @!P0 NANOSLEEP.SYNCS 0x989680 ;  /* 0x009896800000895d */ /* 0x004fea0003900000 */
[----:B------:R-:W2:Y:S02]  /*7c90*/  @!P0 SYNCS.PHASECHK.TRANS64 P0, [R5+URZ+0x18], R3 ;  /* 0x00001803050085a7 */ /* 0x000ea4000800007f */
[----:B--2---:R-:W-:Y:S05]  /*7ca0*/  @!P0 BRA `(.L_x_2) ;  /* 0xfffffffc00e48947 */ /* 0x004fea000383ffff */
[----:B------:R-:W-:Y:S05]  /*7cb0*/  BRA `(.L_x_21) ;  /* 0xffffff8800287947 */ /* 0x000fea000383ffff */
.L_x_3:
        /* <DEDUP_REMOVED lines=8> */
.L_x_5:
[----:B------:R-:W-:-:S04]  /*7d40*/  SHF.L.U32 R2, R0, 0x1f, RZ ;  /* 0x0000001f00027819 */ /* 0x000fc800000006ff */
[----:B------:R-:W-:-:S07]  /*7d50*/  MOV R3, R2 ;  /* 0x0000000200037202 */ /* 0x000fce0000000f00 */
.L_x_23:
[----:B-1----:R-:W-:-:S04]  /*7d60*/  IMAD.U32 R7, RZ, RZ, UR41 ;  /* 0x00000029ff077e24 */ /* 0x002fc8000f8e00ff */
[----:B------:R1:W2:Y:S03]  /*7d70*/  SYNCS.PHASECHK.TRANS64.TRYWAIT P0, [R7+URZ+0x18], R3 ;  /* 0x00001803070075a7 */ /* 0x0002a6000800017f */
[----:B--2---:R-:W-:Y:S05]  /*7d80*/  @!P0 NANOSLEEP.SYNCS 0x989680 ;  /* 0x009896800000895d */ /* 0x004fea0003900000 */
[----:B------:R-:W2:Y:S02]  /*7d90*/  @!P0 SYNCS.PHASECHK.TRANS64 P0, [R7+URZ+0x18], R3 ;  /* 0x00001803070085a7 */ /* 0x000ea4000800007f */
[----:B--2---:R-:W-:Y:S05]  /*7da0*/  @!P0 BRA `(.L_x_23) ;  /* 0xfffffffc00ec8947 */ /* 0x004fea000383ffff */
[----:B------:R-:W-:Y:S05]  /*7db0*/  BRA `(.L_x_24) ;  /* 0xffffff8800fc7947 */ /* 0x000fea000383ffff */
.L_x_6:
[----:B-1----:R-:W-:-:S07]  /*7dc0*/  MOV R3, R2 ;  /* 0x0000000200037202 */ /* 0x002fce0000000f00 */
.L_x_25:
[----:B-1----:R-:W-:-:S04]  /*7dd0*/  MOV R5, UR41 ;  /* 0x0000002900057c02 */ /* 0x002fc80008000f00 */
[----:B------:R1:W2:Y:S03]  /*7de0*/  SYNCS.PHASECHK.TRANS64.TRYWAIT P0, [R5+URZ+0x28], R3 ;  /* 0x00002803050075a7 */ /* 0x0002a6000800017f */
[----:B--2---:R-:W-:Y:S05]  /*7df0*/  @!P0 NANOSLEEP.SYNCS 0x989680 ;  /* 0x009896800000895d */ /* 0x004fea0003900000 */
[----:B------:R-:W2:Y:S02]  /*7e00*/  @!P0 SYNCS.PHASECHK.TRANS64 P0, [R5+URZ+0x28], R3 ;  /* 0x00002803050085a7 */ /* 0x000ea4000800007f */
[----:B--2---:R-:W-:Y:S05]  /*7e10*/  @!P0 BRA `(.L_x_25) ;  /* 0xfffffffc00ec8947 */ /* 0x004fea000383ffff */
[----:B------:R-:W-:Y:S05]  /*7e20*/  BRA `(.L_x_26) ;  /* 0xffffff8c005c7947 */ /* 0x000fea000383ffff */
.L_x_8:
[----:B-1----:R-:W-:-:S07]  /*7e30*/  IMAD.MOV.U32 R3, RZ, RZ, R2 ;  /* 0x000000ffff037224 */ /* 0x002fce00078e0002 */
.L_x_27:
[----:B-1----:R-:W-:-:S04]  /*7e40*/  MOV R5, UR41 ;  /* 0x0000002900057c02 */ /* 0x002fc80008000f00 */
[----:B------:R1:W2:Y:S03]  /*7e50*/  SYNCS.PHASECHK.TRANS64.TRYWAIT P0, [R5+URZ+0x28], R3 ;  /* 0x00002803050075a7 */ /* 0x0002a6000800017f */
[----:B--2---:R-:W-:Y:S05]  /*7e60*/  @!P0 NANOSLEEP.SYNCS 0x989680 ;  /* 0x009896800000895d */ /* 0x004fea0003900000 */
[----:B------:R-:W2:Y:S02]  /*7e70*/  @!P0 SYNCS.PHASECHK.TRANS64 P0, [R5+URZ+0x28], R3 ;  /* 0x00002803050085a7 */ /* 0x000ea4000800007f */
[----:B--2---:R-:W-:Y:S05]  /*7e80*/  @!P0 BRA `(.L_x_27) ;  /* 0xfffffffc00ec8947 */ /* 0x004fea000383ffff */
[----:B------:R-:W-:Y:S05]  /*7e90*/  BRA `(.L_x_28) ;  /* 0xffffff8c00dc7947 */ /* 0x000fea000383ffff */
.L_x_9:
[----:B-1----:R-:W-:-:S07]  /*7ea0*/  MOV R3, R2 ;  /* 0x0000000200037202 */ /* 0x002fce0000000f00 */
.L_x_29:
[----:B-1----:R-:W-:-:S04]  /*7eb0*/  IMAD.U32 R5, RZ, RZ, UR41 ;  /* 0x00000029ff057e24 */ /* 0x002fc8000f8e00ff */
[----:B------:R1:W2:Y:S03]  /*7ec0*/  SYNCS.PHASECHK.TRANS64.TRYWAIT P0, [R5+URZ+0x28], R3 ;  /* 0x00002803050075a7 */ /* 0x0002a6000800017f */
[----:B--2---:R-:W-:Y:S05]  /*7ed0*/  @!P0 NANOSLEEP.SYNCS 0x989680 ;  /* 0x009896800000895d */ /* 0x004fea0003900000 */
[----:B------:R-:W2:Y:S02]  /*7ee0*/  @!P0 SYNCS.PHASECHK.TRANS64 P0, [R5+URZ+0x28], R3 ;  /* 0x00002803050085a7 */ /* 0x000ea4000800007f */
[----:B--2---:R-:W-:Y:S05]  /*7ef0*/  @!P0 BRA `(.L_x_29) ;  /* 0xfffffffc00ec8947 */ /* 0x004fea000383ffff */
[----:B------:R-:W-:Y:S05]  /*7f00*/  BRA `(.L_x_30) ;  /* 0xffffff90003c7947 */ /* 0x000fea000383ffff */
.L_x_10:
[----:B-1----:R-:W-:-:S04]  /*7f10*/  MOV R4, UR4 ;  /* 0x0000000400047c02 */ /* 0x002fc80008000f00 */
[----:B------:R1:W2:Y:S03]  /*7f20*/  SYNCS.PHASECHK.TRANS64.TRYWAIT P0, [R4+URZ], RZ ;  /* 0x000000ff040075a7 */ /* 0x0002a6000800017f */
[----:B--2---:R-:W-:Y:S05]  /*7f30*/  @!P0 NANOSLEEP.SYNCS 0x989680 ;  /* 0x009896800000895d */ /* 0x004fea0003900000 */
[----:B------:R-:W2:Y:S02]  /*7f40*/  @!P0 SYNCS.PHASECHK.TRANS64 P0, [R4+URZ], RZ ;  /* 0x000000ff040085a7 */ /* 0x000ea4000800007f */
[----:B--2---:R-:W-:Y:S05]  /*7f50*/  @!P0 BRA `(.L_x_10) ;  /* 0xfffffffc00ec8947 */ /* 0x004fea000383ffff */
[----:B------:R-:W-:Y:S05]  /*7f60*/  BRA `(.L_x_31) ;  /* 0xffffff9000a07947 */ /* 0x000fea000383ffff */
.L_x_12:
[----:B-1----:R-:W-:-:S04]  /*7f70*/  MOV R4, UR4 ;  /* 0x0000000400047c02 */ /* 0x002fc80008000f00 */
[----:B------:R1:W2:Y:S03]  /*7f80*/  SYNCS.PHASECHK.TRANS64.TRYWAIT P0, [R4+URZ+0x10], RZ ;  /* 0x000010ff040075a7 */ /* 0x0002a6000800017f */
[----:B--2---:R-:W-:Y:S05]  /*7f90*/  @!P0 NANOSLEEP.SYNCS 0x989680 ;  /* 0x009896800000895d */ /* 0x004fea0003900000 */
[----:B------:R-:W2:Y:S02]  /*7fa0*/  @!P0 SYNCS.PHASECHK.TRANS64 P0, [R4+URZ+0x10], RZ ;  /* 0x000010ff040085a7 */ /* 0x000ea4000800007f */
[----:B--2---:R-:W-:Y:S05]  /*7fb0*/  @!P0 BRA `(.L_x_12) ;  /* 0xfffffffc00ec8947 */ /* 0x004fea000383ffff */
[----:B------:R-:W-:Y:S05]  /*7fc0*/  BRA `(.L_x_11) ;  /* 0xffffff9000d07947 */ /* 0x000fea000383ffff */
.L_x_15:
[----:B------:R-:W-:-:S07]  /*7fd0*/  IMAD.MOV.U32 R15, RZ, RZ, R14 ;  /* 0x000000ffff0f7224 */ /* 0x000fce00078e000e */
.L_x_32:
[----:B-1----:R-:W-:-:S04]  /*7fe0*/  MOV R17, UR4 ;  /* 0x0000000400117c02 */ /* 0x002fc80008000f00 */
[----:B------:R1:W2:Y:S03]  /*7ff0*/  SYNCS.PHASECHK.TRANS64.TRYWAIT P1, [R17+URZ+0x10], R15 ;  /* 0x0000100f110075a7 */ /* 0x0002a6000802017f */
[----:B--2---:R-:W-:Y:S05]  /*8000*/  @!P1 NANOSLEEP.SYNCS 0x989680 ;  /* 0x009896800000995d */ /* 0x004fea0003900000 */
[----:B------:R-:W2:Y:S02]  /*8010*/  @!P1 SYNCS.PHASECHK.TRANS64 P1, [R17+URZ+0x10], R15 ;  /* 0x0000100f110095a7 */ /* 0x000ea4000802007f */
[----:B--2---:R-:W-:Y:S05]  /*8020*/  @!P1 BRA `(.L_x_32) ;  /* 0xfffffffc00ec9947 */ /* 0x004fea000383ffff */
[----:B------:R-:W-:Y:S05]  /*8030*/  BRA `(.L_x_14) ;  /* 0xffffffbc00007947 */ /* 0x000fea000383ffff */
.L_x_17:
[----:B-1----:R-:W-:-:S07]  /*8040*/  MOV R15, R14 ;  /* 0x0000000e000f7202 */ /* 0x002fce0000000f00 */
.L_x_33:
[----:B-1----:R-:W-:-:S04]  /*8050*/  IMAD.U32 R9, RZ, RZ, UR4 ;  /* 0x00000004ff097e24 */ /* 0x002fc8000f8e00ff */
[----:B------:R1:W2:Y:S03]  /*8060*/  SYNCS.PHASECHK.TRANS64.TRYWAIT P1, [R9+URZ+0x20], R15 ;  /* 0x0000200f090075a7 */ /* 0x0002a6000802017f */
[----:B--2---:R-:W-:Y:S05]  /*8070*/  @!P1 NANOSLEEP.SYNCS 0x989680 ;  /* 0x009896800000995d */ /* 0x004fea0003900000 */
[----:B------:R-:W2:Y:S02]  /*8080*/  @!P1 SYNCS.PHASECHK.TRANS64 P1, [R9+URZ+0x20], R15 ;  /* 0x0000200f090095a7 */ /* 0x000ea4000802007f */
[----:B--2---:R-:W-:Y:S05]  /*8090*/  @!P1 BRA `(.L_x_33) ;  /* 0xfffffffc00ec9947 */ /* 0x004fea000383ffff */
[----:B------:R-:W-:Y:S05]  /*80a0*/  BRA `(.L_x_16) ;  /* 0xffffffc4006c7947 */ /* 0x000fea000383ffff */
.L_x_20:
[----:B------:R-:W-:-:S07]  /*80b0*/  MOV R11, R10 ;  /* 0x0000000a000b7202 */ /* 0x000fce0000000f00 */
.L_x_34:
[----:B-1----:R-:W-:-:S04]  /*80c0*/  MOV R9, UR4 ;  /* 0x0000000400097c02 */ /* 0x002fc80008000f00 */
[----:B------:R1:W2:Y:S03]  /*80d0*/  SYNCS.PHASECHK.TRANS64.TRYWAIT P2, [R9+URZ+0x20], R11 ;  /* 0x0000200b090075a7 */ /* 0x0002a6000804017f */
[----:B--2---:R-:W-:Y:S05]  /*80e0*/  @!P2 NANOSLEEP.SYNCS 0x989680 ;  /* 0x009896800000a95d */ /* 0x004fea0003900000 */
[----:B------:R-:W2:Y:S02]  /*80f0*/  @!P2 SYNCS.PHASECHK.TRANS64 P2, [R9+URZ+0x20], R11 ;  /* 0x0000200b0900a5a7 */ /* 0x000ea4000804007f */
[----:B--2---:R-:W-:Y:S05]  /*8100*/  @!P2 BRA `(.L_x_34) ;  /* 0xfffffffc00eca947 */ /* 0x004fea000383ffff */
[----:B------:R-:W-:Y:S05]  /*8110*/  BRA `(.L_x_19) ;  /* 0xffffffe400887947 */ /* 0x000fea000383ffff */
.L_x_35:
[----:B------:R-:W-:-:S00]  /*8120*/  BRA `(.L_x_35) ;  /* 0xfffffffc00fc7947 */ /* 0x000fc0000383ffff */
[----:B------:R-:W-:-:S00]  /*8130*/  NOP ;  /* 0x0000000000007918 */ /* 0x000fc00000000000 */
        /* <DEDUP_REMOVED lines=12> */
.L_x_36:


//--------------------- .nv.shared.kernel_cutlass_kernel_flash_attncuteflash_fwd_sm90FlashAttentionForwardSm90_object_at__tensor0000o11921211101213_tensor0000o19211101213_tensor0000o19211101213_tensor0000o11921211101213_te_0 --------------------------
	.section	.nv.shared.kernel_cutlass_kernel_flash_attncuteflash_fwd_sm90FlashAttentionForwardSm90_object_at__tensor0000o11921211101213_tensor0000o19211101213_tensor0000o19211101213_tensor0000o11921211101213_te_0,"aw",@nobits
	.sectionflags	@""
	.align	1024
	.zero		1024


//--------------------- .nv.shared.reserved.0     --------------------------
	.section	.nv.shared.reserved.0,"aw",@nobits
	.weak		__nv_reservedSMEM_offset_0_alias
	.size		__nv_reservedSMEM_offset_0_alias, 0, 0
	.other		__nv_reservedSMEM_offset_0_alias,@"STO_CUDA_RESERVED_SHARED STV_DEFAULT"
__nv_reservedSMEM_offset_0_alias:
	.zero		0


//--------------------- .nv.constant0.kernel_cutlass_kernel_flash_attncuteflash_fwd_sm90FlashAttentionForwardSm90_object_at__tensor0000o11921211101213_tensor0000o19211101213_tensor0000o19211101213_tensor0000o11921211101213_te_0 --------------------------
	.section	.nv.constant0.kernel_cutlass_kernel_flash_attncuteflash_fwd_sm90FlashAttentionForwardSm90_object_at__tensor0000o11921211101213_tensor0000o19211101213_tensor0000o19211101213_tensor0000o11921211101213_te_0,"a",@progbits
	.sectionflags	@""
	.align	4
.nv.constant0.kernel_cutlass_kernel_flash_attncuteflash_fwd_sm90FlashAttentionForwardSm90_object_at__tensor0000o11921211101213_tensor0000o19211101213_tensor0000o19211101213_tensor0000o11921211101213_te_0:
	.zero		1184


//--------------------- SYMBOLS --------------------------

	.type		.nv.reservedSmem.offset0,@object
	.size		.nv.reservedSmem.offset0,0x4
